	.target	sm_100a

	.elftype	@"ET_EXEC"


//--------------------- .note.nv.tkinfo           --------------------------
	.section	.note.nv.tkinfo,"",@"SHT_NOTE"
	.sectionflags	@"SHF_NOTE_NV_TKINFO"
	.tkinfo
        /*0018*/ 	.word	0x00000002
        /*0030*/ 	.string	""
        /*0030*/ 	.string	"ptxas"
        /*0030*/ 	.string	"Cuda compilation tools, release 13.0, V13.0.88"
        /*0030*/ 	.string	"Build cuda_13.0.r13.0/compiler.36424714_0"
        /*0030*/ 	.string	"-arch sm_100a -m 64 "



//--------------------- .note.nv.cuinfo           --------------------------
	.section	.note.nv.cuinfo,"",@"SHT_NOTE"
	.sectionflags	@"SHF_NOTE_NV_CUINFO"
        /*0018*/ 	.short	0x0002
        /*001a*/ 	.short	0x0064
        /*001c*/ 	.short	0x0082
	.zero		2


//--------------------- .nv.info                  --------------------------
	.section	.nv.info,"",@"SHT_CUDA_INFO"
	.align	4


	//----- nvinfo : EIATTR_REGCOUNT
	.align		4
        /*0000*/ 	.byte	0x04, 0x2f
        /*0002*/ 	.short	(.L_20 - .L_19)
	.align		4
.L_19:
        /*0004*/ 	.word	index@(_ZN7cutlass13device_kernelINS_4gemm6kernel13GemmUniversalIN4cute5tupleIJiiiiEEENS1_10collective13CollectiveMmaINS1_35MainloopSm100TmaUmmaWarpSpecializedILi11ELi2ELi2ENS5_IJNS4_1CILi2EEENSA_ILi1EEESC_EEEEENS5_IJNSA_ILi256EEESF_NSA_ILi64EEEEEENS_12float_e4m3_tENS5_IJlSC_lEEESI_SJ_NS4_8TiledMMAINS4_8MMA_AtomIJNS4_10MMA_TraitsINS4_25SM100_MMA_F8F6F4_2x1SM_SSEJSI_SI_fSF_SF_NS4_17integral_constantINS4_4UMMA5MajorELSQ_0EEESR_NSO_INSP_7ScaleInELSS_0EEEST_EEEEEENS4_6LayoutINS5_IJSC_SC_SC_EEENS5_IJNSA_ILi0EEESY_SY_EEEEENS5_IJNS4_10UnderscoreES11_S11_EEEEENS4_18SM100_TMA_2SM_LOADENS4_14ComposedLayoutINS4_7SwizzleILi2ELi4ELi3EEENS4_18smem_ptr_flag_bitsILi8EEENSW_INS5_IJNSA_ILi8EEESG_EEENS5_IJSG_SC_EEEEEEEvNS4_8identityES14_S1E_vS1F_EENS_8epilogue10collective18CollectiveEpilogueINS1H_23Sm100TmaWarpSpecializedILi4ELi2ELi64ELb0ELb0EEEJNS5_IJNSA_ILi128EEESF_SG_EEENS5_IJNSW_IS1M_SC_EENSW_ISG_SC_EEEEESI_SJ_SI_SJ_NS1H_6fusion15FusionCallbacksIS1L_NS1R_13LinCombEltActINS1H_6thread4ReLuESI_fSI_fLNS_15FloatRoundStyleE2EEES1N_S1Q_JEEENS4_5SM1004TMEM4LOAD26SM100_TMEM_LOAD_32dp32b64xENS4_13SM90_TMA_LOADES1E_NS4_39AutoVectorizingCopyWithAssumedAlignmentILi128EEENS4_14SM90_TMA_STOREES1E_S25_S25_EEEvvEEEEvNT_6ParamsE)
        /*0008*/ 	.word	0x000000e2


	//----- nvinfo : EIATTR_FRAME_SIZE
	.align		4
.L_20:
        /*000c*/ 	.byte	0x04, 0x11
        /*000e*/ 	.short	(.L_22 - .L_21)
	.align		4
.L_21:
        /*0010*/ 	.word	index@($__internal_2_$__cuda_sm10x_tcgen05_guardrail_trap_unallocated_columns_being_dealloced)
        /*0014*/ 	.word	0x00000000


	//----- nvinfo : EIATTR_FRAME_SIZE
	.align		4
.L_22:
        /*0018*/ 	.byte	0x04, 0x11
        /*001a*/ 	.short	(.L_24 - .L_23)
	.align		4
.L_23:
        /*001c*/ 	.word	index@($__internal_1_$__cuda_sm10x_tcgen05_guardrail_trap_phase_invalid_during_alloc)
        /*0020*/ 	.word	0x00000000


	//----- nvinfo : EIATTR_FRAME_SIZE
	.align		4
.L_24:
        /*0024*/ 	.byte	0x04, 0x11
        /*0026*/ 	.short	(.L_26 - .L_25)
	.align		4
.L_25:
        /*0028*/ 	.word	index@($__internal_0_$__cuda_sm10x_tcgen05_guardrail_trap_col_being_dealloced_not_returned_by_alloc)
        /*002c*/ 	.word	0x00000000


	//----- nvinfo : EIATTR_FRAME_SIZE
	.align		4
.L_26:
        /*0030*/ 	.byte	0x04, 0x11
        /*0032*/ 	.short	(.L_28 - .L_27)
	.align		4
.L_27:
        /*0034*/ 	.word	index@(_ZN7cutlass13device_kernelINS_4gemm6kernel13GemmUniversalIN4cute5tupleIJiiiiEEENS1_10collective13CollectiveMmaINS1_35MainloopSm100TmaUmmaWarpSpecializedILi11ELi2ELi2ENS5_IJNS4_1CILi2EEENSA_ILi1EEESC_EEEEENS5_IJNSA_ILi256EEESF_NSA_ILi64EEEEEENS_12float_e4m3_tENS5_IJlSC_lEEESI_SJ_NS4_8TiledMMAINS4_8MMA_AtomIJNS4_10MMA_TraitsINS4_25SM100_MMA_F8F6F4_2x1SM_SSEJSI_SI_fSF_SF_NS4_17integral_constantINS4_4UMMA5MajorELSQ_0EEESR_NSO_INSP_7ScaleInELSS_0EEEST_EEEEEENS4_6LayoutINS5_IJSC_SC_SC_EEENS5_IJNSA_ILi0EEESY_SY_EEEEENS5_IJNS4_10UnderscoreES11_S11_EEEEENS4_18SM100_TMA_2SM_LOADENS4_14ComposedLayoutINS4_7SwizzleILi2ELi4ELi3EEENS4_18smem_ptr_flag_bitsILi8EEENSW_INS5_IJNSA_ILi8EEESG_EEENS5_IJSG_SC_EEEEEEEvNS4_8identityES14_S1E_vS1F_EENS_8epilogue10collective18CollectiveEpilogueINS1H_23Sm100TmaWarpSpecializedILi4ELi2ELi64ELb0ELb0EEEJNS5_IJNSA_ILi128EEESF_SG_EEENS5_IJNSW_IS1M_SC_EENSW_ISG_SC_EEEEESI_SJ_SI_SJ_NS1H_6fusion15FusionCallbacksIS1L_NS1R_13LinCombEltActINS1H_6thread4ReLuESI_fSI_fLNS_15FloatRoundStyleE2EEES1N_S1Q_JEEENS4_5SM1004TMEM4LOAD26SM100_TMEM_LOAD_32dp32b64xENS4_13SM90_TMA_LOADES1E_NS4_39AutoVectorizingCopyWithAssumedAlignmentILi128EEENS4_14SM90_TMA_STOREES1E_S25_S25_EEEvvEEEEvNT_6ParamsE)
        /*0038*/ 	.word	0x00000000


	//----- nvinfo : EIATTR_MIN_STACK_SIZE
	.align		4
.L_28:
        /*003c*/ 	.byte	0x04, 0x12
        /*003e*/ 	.short	(.L_30 - .L_29)
	.align		4
.L_29:
        /*0040*/ 	.word	index@(_ZN7cutlass13device_kernelINS_4gemm6kernel13GemmUniversalIN4cute5tupleIJiiiiEEENS1_10collective13CollectiveMmaINS1_35MainloopSm100TmaUmmaWarpSpecializedILi11ELi2ELi2ENS5_IJNS4_1CILi2EEENSA_ILi1EEESC_EEEEENS5_IJNSA_ILi256EEESF_NSA_ILi64EEEEEENS_12float_e4m3_tENS5_IJlSC_lEEESI_SJ_NS4_8TiledMMAINS4_8MMA_AtomIJNS4_10MMA_TraitsINS4_25SM100_MMA_F8F6F4_2x1SM_SSEJSI_SI_fSF_SF_NS4_17integral_constantINS4_4UMMA5MajorELSQ_0EEESR_NSO_INSP_7ScaleInELSS_0EEEST_EEEEEENS4_6LayoutINS5_IJSC_SC_SC_EEENS5_IJNSA_ILi0EEESY_SY_EEEEENS5_IJNS4_10UnderscoreES11_S11_EEEEENS4_18SM100_TMA_2SM_LOADENS4_14ComposedLayoutINS4_7SwizzleILi2ELi4ELi3EEENS4_18smem_ptr_flag_bitsILi8EEENSW_INS5_IJNSA_ILi8EEESG_EEENS5_IJSG_SC_EEEEEEEvNS4_8identityES14_S1E_vS1F_EENS_8epilogue10collective18CollectiveEpilogueINS1H_23Sm100TmaWarpSpecializedILi4ELi2ELi64ELb0ELb0EEEJNS5_IJNSA_ILi128EEESF_SG_EEENS5_IJNSW_IS1M_SC_EENSW_ISG_SC_EEEEESI_SJ_SI_SJ_NS1H_6fusion15FusionCallbacksIS1L_NS1R_13LinCombEltActINS1H_6thread4ReLuESI_fSI_fLNS_15FloatRoundStyleE2EEES1N_S1Q_JEEENS4_5SM1004TMEM4LOAD26SM100_TMEM_LOAD_32dp32b64xENS4_13SM90_TMA_LOADES1E_NS4_39AutoVectorizingCopyWithAssumedAlignmentILi128EEENS4_14SM90_TMA_STOREES1E_S25_S25_EEEvvEEEEvNT_6ParamsE)
        /*0044*/ 	.word	0x00000000
.L_30:


//--------------------- .nv.compat                --------------------------
	.section	.nv.compat,"",@"SHT_CUDA_COMPAT_INFO"
	.align	4
        /*0000*/ 	.byte	0x02, 0x09, 0x01, 0x00, 0x02, 0x02, 0x02, 0x00, 0x02, 0x05, 0x05, 0x00, 0x03, 0x07, 0x01, 0x01
        /*0010*/ 	.byte	0x02, 0x03, 0x01, 0x00, 0x02, 0x06, 0x01, 0x00, 0x04, 0x0b, 0x08, 0x00, 0x09, 0x00, 0x00, 0x00
        /*0020*/ 	.byte	0x00, 0x00, 0x00, 0x00


//--------------------- .nv.info._ZN7cutlass13device_kernelINS_4gemm6kernel13GemmUniversalIN4cute5tupleIJiiiiEEENS1_10collective13CollectiveMmaINS1_35MainloopSm100TmaUmmaWarpSpecializedILi11ELi2ELi2ENS5_IJNS4_1CILi2EEENSA_ILi1EEESC_EEEEENS5_IJNSA_ILi256EEESF_NSA_ILi64EEEEEENS_12float_e4m3_tENS5_IJlSC_lEEESI_SJ_NS4_8TiledMMAINS4_8MMA_AtomIJNS4_10MMA_TraitsINS4_25SM100_MMA_F8F6F4_2x1SM_SSEJSI_SI_fSF_SF_NS4_17integral_constantINS4_4UMMA5MajorELSQ_0EEESR_NSO_INSP_7ScaleInELSS_0EEEST_EEEEEENS4_6LayoutINS5_IJSC_SC_SC_EEENS5_IJNSA_ILi0EEESY_SY_EEEEENS5_IJNS4_10UnderscoreES11_S11_EEEEENS4_18SM100_TMA_2SM_LOADENS4_14ComposedLayoutINS4_7SwizzleILi2ELi4ELi3EEENS4_18smem_ptr_flag_bitsILi8EEENSW_INS5_IJNSA_ILi8EEESG_EEENS5_IJSG_SC_EEEEEEEvNS4_8identityES14_S1E_vS1F_EENS_8epilogue10collective18CollectiveEpilogueINS1H_23Sm100TmaWarpSpecializedILi4ELi2ELi64ELb0ELb0EEEJNS5_IJNSA_ILi128EEESF_SG_EEENS5_IJNSW_IS1M_SC_EENSW_ISG_SC_EEEEESI_SJ_SI_SJ_NS1H_6fusion15FusionCallbacksIS1L_NS1R_13LinCombEltActINS1H_6thread4ReLuESI_fSI_fLNS_15FloatRoundStyleE2EEES1N_S1Q_JEEENS4_5SM1004TMEM4LOAD26SM100_TMEM_LOAD_32dp32b64xENS4_13SM90_TMA_LOADES1E_NS4_39AutoVectorizingCopyWithAssumedAlignmentILi128EEENS4_14SM90_TMA_STOREES1E_S25_S25_EEEvvEEEEvNT_6ParamsE --------------------------
	.section	.nv.info._ZN7cutlass13device_kernelINS_4gemm6kernel13GemmUniversalIN4cute5tupleIJiiiiEEENS1_10collective13CollectiveMmaINS1_35MainloopSm100TmaUmmaWarpSpecializedILi11ELi2ELi2ENS5_IJNS4_1CILi2EEENSA_ILi1EEESC_EEEEENS5_IJNSA_ILi256EEESF_NSA_ILi64EEEEEENS_12float_e4m3_tENS5_IJlSC_lEEESI_SJ_NS4_8TiledMMAINS4_8MMA_AtomIJNS4_10MMA_TraitsINS4_25SM100_MMA_F8F6F4_2x1SM_SSEJSI_SI_fSF_SF_NS4_17integral_constantINS4_4UMMA5MajorELSQ_0EEESR_NSO_INSP_7ScaleInELSS_0EEEST_EEEEEENS4_6LayoutINS5_IJSC_SC_SC_EEENS5_IJNSA_ILi0EEESY_SY_EEEEENS5_IJNS4_10UnderscoreES11_S11_EEEEENS4_18SM100_TMA_2SM_LOADENS4_14ComposedLayoutINS4_7SwizzleILi2ELi4ELi3EEENS4_18smem_ptr_flag_bitsILi8EEENSW_INS5_IJNSA_ILi8EEESG_EEENS5_IJSG_SC_EEEEEEEvNS4_8identityES14_S1E_vS1F_EENS_8epilogue10collective18CollectiveEpilogueINS1H_23Sm100TmaWarpSpecializedILi4ELi2ELi64ELb0ELb0EEEJNS5_IJNSA_ILi128EEESF_SG_EEENS5_IJNSW_IS1M_SC_EENSW_ISG_SC_EEEEESI_SJ_SI_SJ_NS1H_6fusion15FusionCallbacksIS1L_NS1R_13LinCombEltActINS1H_6thread4ReLuESI_fSI_fLNS_15FloatRoundStyleE2EEES1N_S1Q_JEEENS4_5SM1004TMEM4LOAD26SM100_TMEM_LOAD_32dp32b64xENS4_13SM90_TMA_LOADES1E_NS4_39AutoVectorizingCopyWithAssumedAlignmentILi128EEENS4_14SM90_TMA_STOREES1E_S25_S25_EEEvvEEEEvNT_6ParamsE,"",@"SHT_CUDA_INFO"
	.sectionflags	@""
	.align	4


	//----- nvinfo : EIATTR_CUDA_API_VERSION
	.align		4
        /*0000*/ 	.byte	0x04, 0x37
        /*0002*/ 	.short	(.L_32 - .L_31)
.L_31:
        /*0004*/ 	.word	0x00000082


	//----- nvinfo : EIATTR_KPARAM_INFO
	.align		4
.L_32:
        /*0008*/ 	.byte	0x04, 0x17
        /*000a*/ 	.short	(.L_34 - .L_33)
.L_33:
        /*000c*/ 	.word	0x00000000
        /*0010*/ 	.short	0x0000
        /*0012*/ 	.short	0x0000
        /*0014*/ 	.byte	0x00, 0xf0, 0x01, 0x20


	//----- nvinfo : EIATTR_AT_ENTRY_FRAGMENTS
	.align		4
.L_34:
        /*0018*/ 	.byte	0x04, 0x4f
        /*001a*/ 	.short	(.L_36 - .L_35)


	//   ....[0]....
.L_35:
        /*001c*/ 	.word	0x00000007


	//----- nvinfo : EIATTR_RESERVED_SMEM_USED
	.align		4
.L_36:
        /*0020*/ 	.byte	0x01, 0x41
	.zero		2


	//----- nvinfo : EIATTR_SPARSE_MMA_MASK
	.align		4
        /*0024*/ 	.byte	0x03, 0x50
        /*0026*/ 	.short	0x0000


	//----- nvinfo : EIATTR_TCGEN05_2CTA_USED
	.align		4
        /*0028*/ 	.byte	0x01, 0x52
	.zero		2


	//----- nvinfo : EIATTR_MAXREG_COUNT
	.align		4
        /*002c*/ 	.byte	0x03, 0x1b
        /*002e*/ 	.short	0x00ff


	//----- nvinfo : EIATTR_NUM_BARRIERS
	.align		4
        /*0030*/ 	.byte	0x02, 0x4c
        /*0032*/ 	.byte	0x07
	.zero		1


	//----- nvinfo : EIATTR_EXTERNS
	.align		4
        /*0034*/ 	.byte	0x04, 0x0f
        /*0036*/ 	.short	(.L_38 - .L_37)


	//   ....[0]....
	.align		4
.L_37:
        /*0038*/ 	.word	index@(__assertfail)


	//----- nvinfo : EIATTR_MERCURY_ISA_VERSION
	.align		4
.L_38:
        /*003c*/ 	.byte	0x03, 0x5f
        /*003e*/ 	.short	0x0101


	//----- nvinfo : EIATTR_INT_WARP_WIDE_INSTR_OFFSETS
	.align		4
        /*0040*/ 	.byte	0x04, 0x31
        /*0042*/ 	.short	(.L_40 - .L_39)


	//   ....[0]....
.L_39:
        /*0044*/ 	.word	0x00000db0


	//   ....[1]....
        /*0048*/ 	.word	0x00000e50


	//   ....[2]....
        /*004c*/ 	.word	0x00002160


	//   ....[3]....
        /*0050*/ 	.word	0x00004230


	//   ....[4]....
        /*0054*/ 	.word	0x00004250


	//   ....[5]....
        /*0058*/ 	.word	0x00004280


	//   ....[6]....
        /*005c*/ 	.word	0x00004bc0


	//   ....[7]....
        /*0060*/ 	.word	0x00004c30


	//   ....[8]....
        /*0064*/ 	.word	0x00004d10


	//   ....[9]....
        /*0068*/ 	.word	0x00004d90


	//   ....[10]....
        /*006c*/ 	.word	0x00004ea0


	//   ....[11]....
        /*0070*/ 	.word	0x00004f30


	//   ....[12]....
        /*0074*/ 	.word	0x00005110


	//   ....[13]....
        /*0078*/ 	.word	0x00005270


	//----- nvinfo : EIATTR_COOP_GROUP_MASK_REGIDS
	.align		4
.L_40:
        /*007c*/ 	.byte	0x04, 0x29
        /*007e*/ 	.short	(.L_42 - .L_41)


	//   ....[0]....
.L_41:
        /*0080*/ 	.word	0xffffffff


	//   ....[1]....
        /*0084*/ 	.word	0xffffffff


	//   ....[2]....
        /*0088*/ 	.word	0xffffffff


	//   ....[3]....
        /*008c*/ 	.word	0xffffffff


	//   ....[4]....
        /*0090*/ 	.word	0xffffffff


	//   ....[5]....
        /*0094*/ 	.word	0xffffffff


	//   ....[6]....
        /*0098*/ 	.word	0xffffffff


	//   ....[7]....
        /*009c*/ 	.word	0xffffffff


	//   ....[8]....
        /*00a0*/ 	.word	0xffffffff


	//   ....[9]....
        /*00a4*/ 	.word	0xffffffff


	//   ....[10]....
        /*00a8*/ 	.word	0xffffffff


	//   ....[11]....
        /*00ac*/ 	.word	0xffffffff


	//   ....[12]....
        /*00b0*/ 	.word	0xffffffff


	//   ....[13]....
        /*00b4*/ 	.word	0xffffffff


	//----- nvinfo : EIATTR_COOP_GROUP_INSTR_OFFSETS
	.align		4
.L_42:
        /*00b8*/ 	.byte	0x04, 0x28
        /*00ba*/ 	.short	(.L_44 - .L_43)


	//   ....[0]....
.L_43:
        /*00bc*/ 	.word	0x000000c0


	//   ....[1]....
        /*00c0*/ 	.word	0x000004d0


	//   ....[2]....
        /*00c4*/ 	.word	0x00000760


	//   ....[3]....
        /*00c8*/ 	.word	0x000008f0


	//   ....[4]....
        /*00cc*/ 	.word	0x000009e0


	//   ....[5]....
        /*00d0*/ 	.word	0x00000b40


	//   ....[6]....
        /*00d4*/ 	.word	0x00000c90


	//   ....[7]....
        /*00d8*/ 	.word	0x00000ed0


	//   ....[8]....
        /*00dc*/ 	.word	0x00002040


	//   ....[9]....
        /*00e0*/ 	.word	0x00003210


	//   ....[10]....
        /*00e4*/ 	.word	0x000036e0


	//   ....[11]....
        /*00e8*/ 	.word	0x00003710


	//   ....[12]....
        /*00ec*/ 	.word	0x00004130


	//   ....[13]....
        /*00f0*/ 	.word	0x00004340


	//----- nvinfo : EIATTR_VRC_CTA_INIT_COUNT
	.align		4
.L_44:
        /*00f4*/ 	.byte	0x02, 0x4a
        /*00f6*/ 	.byte	0x80
	.zero		1


	//----- nvinfo : EIATTR_SYSCALL_OFFSETS
	.align		4
        /*00f8*/ 	.byte	0x04, 0x46
        /*00fa*/ 	.short	(.L_46 - .L_45)


	//   ....[0]....
.L_45:
        /*00fc*/ 	.word	0x00005cf0


	//   ....[1]....
        /*0100*/ 	.word	0x00005e30


	//   ....[2]....
        /*0104*/ 	.word	0x000066f0


	//   ....[3]....
        /*0108*/ 	.word	0x00007d10


	//   ....[4]....
        /*010c*/ 	.word	0x000092c0


	//   ....[5]....
        /*0110*/ 	.word	0x0000a890


	//----- nvinfo : EIATTR_MBARRIER_INSTR_OFFSETS
	.align		4
.L_46:
        /*0114*/ 	.byte	0x04, 0x39
        /*0116*/ 	.short	(.L_48 - .L_47)


	//   ....[0]....
.L_47:
        /*0118*/ 	.word	0x000005e0
        /*011c*/ 	.word	0x000000ff
        /*0120*/ 	.word	0x00000000
        /*0124*/ 	.short	0x0100
        /*0126*/ 	.byte	0x08
	.zero		1


	//   ....[1]....
        /*0128*/ 	.word	0x000005f0
        /*012c*/ 	.word	0x000000ff
        /*0130*/ 	.word	0x00000058
        /*0134*/ 	.short	0x0100
        /*0136*/ 	.byte	0x08
	.zero		1


	//   ....[2]....
        /*0138*/ 	.word	0x00000600
        /*013c*/ 	.word	0x000000ff
        /*0140*/ 	.word	0x00000008
        /*0144*/ 	.short	0x0100
        /*0146*/ 	.byte	0x08
	.zero		1


	//   ....[3]....
        /*0148*/ 	.word	0x00000610
        /*014c*/ 	.word	0x000000ff
        /*0150*/ 	.word	0x00000060
        /*0154*/ 	.short	0x0100
        /*0156*/ 	.byte	0x08
	.zero		1


	//   ....[4]....
        /*0158*/ 	.word	0x00000620
        /*015c*/ 	.word	0x000000ff
        /*0160*/ 	.word	0x00000010
        /*0164*/ 	.short	0x0100
        /*0166*/ 	.byte	0x08
	.zero		1


	//   ....[5]....
        /*0168*/ 	.word	0x00000630
        /*016c*/ 	.word	0x000000ff
        /*0170*/ 	.word	0x00000068
        /*0174*/ 	.short	0x0100
        /*0176*/ 	.byte	0x08
	.zero		1


	//   ....[6]....
        /*0178*/ 	.word	0x00000640
        /*017c*/ 	.word	0x000000ff
        /*0180*/ 	.word	0x00000018
        /*0184*/ 	.short	0x0100
        /*0186*/ 	.byte	0x08
	.zero		1


	//   ....[7]....
        /*0188*/ 	.word	0x00000650
        /*018c*/ 	.word	0x000000ff
        /*0190*/ 	.word	0x00000070
        /*0194*/ 	.short	0x0100
        /*0196*/ 	.byte	0x08
	.zero		1


	//   ....[8]....
        /*0198*/ 	.word	0x00000660
        /*019c*/ 	.word	0x000000ff
        /*01a0*/ 	.word	0x00000020
        /*01a4*/ 	.short	0x0100
        /*01a6*/ 	.byte	0x08
	.zero		1


	//   ....[9]....
        /*01a8*/ 	.word	0x00000670
        /*01ac*/ 	.word	0x000000ff
        /*01b0*/ 	.word	0x00000078
        /*01b4*/ 	.short	0x0100
        /*01b6*/ 	.byte	0x08
	.zero		1


	//   ....[10]....
        /*01b8*/ 	.word	0x00000680
        /*01bc*/ 	.word	0x000000ff
        /*01c0*/ 	.word	0x00000028
        /*01c4*/ 	.short	0x0100
        /*01c6*/ 	.byte	0x08
	.zero		1


	//   ....[11]....
        /*01c8*/ 	.word	0x00000690
        /*01cc*/ 	.word	0x000000ff
        /*01d0*/ 	.word	0x00000080
        /*01d4*/ 	.short	0x0100
        /*01d6*/ 	.byte	0x08
	.zero		1


	//   ....[12]....
        /*01d8*/ 	.word	0x000006a0
        /*01dc*/ 	.word	0x000000ff
        /*01e0*/ 	.word	0x00000030
        /*01e4*/ 	.short	0x0100
        /*01e6*/ 	.byte	0x08
	.zero		1


	//   ....[13]....
        /*01e8*/ 	.word	0x000006b0
        /*01ec*/ 	.word	0x000000ff
        /*01f0*/ 	.word	0x00000088
        /*01f4*/ 	.short	0x0100
        /*01f6*/ 	.byte	0x08
	.zero		1


	//   ....[14]....
        /*01f8*/ 	.word	0x000006c0
        /*01fc*/ 	.word	0x000000ff
        /*0200*/ 	.word	0x00000038
        /*0204*/ 	.short	0x0100
        /*0206*/ 	.byte	0x08
	.zero		1


	//   ....[15]....
        /*0208*/ 	.word	0x000006d0
        /*020c*/ 	.word	0x000000ff
        /*0210*/ 	.word	0x00000090
        /*0214*/ 	.short	0x0100
        /*0216*/ 	.byte	0x08
	.zero		1


	//   ....[16]....
        /*0218*/ 	.word	0x000006e0
        /*021c*/ 	.word	0x000000ff
        /*0220*/ 	.word	0x00000040
        /*0224*/ 	.short	0x0100
        /*0226*/ 	.byte	0x08
	.zero		1


	//   ....[17]....
        /*0228*/ 	.word	0x000006f0
        /*022c*/ 	.word	0x000000ff
        /*0230*/ 	.word	0x00000098
        /*0234*/ 	.short	0x0100
        /*0236*/ 	.byte	0x08
	.zero		1


	//   ....[18]....
        /*0238*/ 	.word	0x00000700
        /*023c*/ 	.word	0x000000ff
        /*0240*/ 	.word	0x00000048
        /*0244*/ 	.short	0x0100
        /*0246*/ 	.byte	0x08
	.zero		1


	//   ....[19]....
        /*0248*/ 	.word	0x00000710
        /*024c*/ 	.word	0x000000ff
        /*0250*/ 	.word	0x000000a0
        /*0254*/ 	.short	0x0100
        /*0256*/ 	.byte	0x08
	.zero		1


	//   ....[20]....
        /*0258*/ 	.word	0x00000720
        /*025c*/ 	.word	0x000000ff
        /*0260*/ 	.word	0x00000050
        /*0264*/ 	.short	0x0100
        /*0266*/ 	.byte	0x08
	.zero		1


	//   ....[21]....
        /*0268*/ 	.word	0x00000730
        /*026c*/ 	.word	0x000000ff
        /*0270*/ 	.word	0x000000a8
        /*0274*/ 	.short	0x0100
        /*0276*/ 	.byte	0x08
	.zero		1


	//   ....[22]....
        /*0278*/ 	.word	0x00000860
        /*027c*/ 	.word	0x000000ff
        /*0280*/ 	.word	0x000000b0
        /*0284*/ 	.short	0x0100
        /*0286*/ 	.byte	0x09
	.zero		1


	//   ....[23]....
        /*0288*/ 	.word	0x00000870
        /*028c*/ 	.word	0x000000ff
        /*0290*/ 	.word	0x000000d0
        /*0294*/ 	.short	0x0100
        /*0296*/ 	.byte	0x09
	.zero		1


	//   ....[24]....
        /*0298*/ 	.word	0x00000880
        /*029c*/ 	.word	0x000000ff
        /*02a0*/ 	.word	0x000000b8
        /*02a4*/ 	.short	0x0100
        /*02a6*/ 	.byte	0x09
	.zero		1


	//   ....[25]....
        /*02a8*/ 	.word	0x00000890
        /*02ac*/ 	.word	0x000000ff
        /*02b0*/ 	.word	0x000000d8
        /*02b4*/ 	.short	0x0100
        /*02b6*/ 	.byte	0x09
	.zero		1


	//   ....[26]....
        /*02b8*/ 	.word	0x000008a0
        /*02bc*/ 	.word	0x000000ff
        /*02c0*/ 	.word	0x000000c0
        /*02c4*/ 	.short	0x0100
        /*02c6*/ 	.byte	0x09
	.zero		1


	//   ....[27]....
        /*02c8*/ 	.word	0x000008b0
        /*02cc*/ 	.word	0x000000ff
        /*02d0*/ 	.word	0x000000e0
        /*02d4*/ 	.short	0x0100
        /*02d6*/ 	.byte	0x09
	.zero		1


	//   ....[28]....
        /*02d8*/ 	.word	0x000008c0
        /*02dc*/ 	.word	0x000000ff
        /*02e0*/ 	.word	0x000000c8
        /*02e4*/ 	.short	0x0100
        /*02e6*/ 	.byte	0x09
	.zero		1


	//   ....[29]....
        /*02e8*/ 	.word	0x000008d0
        /*02ec*/ 	.word	0x000000ff
        /*02f0*/ 	.word	0x000000e8
        /*02f4*/ 	.short	0x0100
        /*02f6*/ 	.byte	0x09
	.zero		1


	//   ....[30]....
        /*02f8*/ 	.word	0x000009b0
        /*02fc*/ 	.word	0x000000ff
        /*0300*/ 	.word	0x000000f0
        /*0304*/ 	.short	0x0100
        /*0306*/ 	.byte	0x08
	.zero		1


	//   ....[31]....
        /*0308*/ 	.word	0x000009c0
        /*030c*/ 	.word	0x000000ff
        /*0310*/ 	.word	0x000000f8
        /*0314*/ 	.short	0x0100
        /*0316*/ 	.byte	0x08
	.zero		1


	//   ....[32]....
        /*0318*/ 	.word	0x00000af0
        /*031c*/ 	.word	0x000000ff
        /*0320*/ 	.word	0x00000100
        /*0324*/ 	.short	0x0100
        /*0326*/ 	.byte	0x08
	.zero		1


	//   ....[33]....
        /*0328*/ 	.word	0x00000b00
        /*032c*/ 	.word	0x000000ff
        /*0330*/ 	.word	0x00000110
        /*0334*/ 	.short	0x0100
        /*0336*/ 	.byte	0x08
	.zero		1


	//   ....[34]....
        /*0338*/ 	.word	0x00000b10
        /*033c*/ 	.word	0x000000ff
        /*0340*/ 	.word	0x00000108
        /*0344*/ 	.short	0x0100
        /*0346*/ 	.byte	0x08
	.zero		1


	//   ....[35]....
        /*0348*/ 	.word	0x00000b20
        /*034c*/ 	.word	0x000000ff
        /*0350*/ 	.word	0x00000118
        /*0354*/ 	.short	0x0100
        /*0356*/ 	.byte	0x08
	.zero		1


	//   ....[36]....
        /*0358*/ 	.word	0x00000c40
        /*035c*/ 	.word	0x000000ff
        /*0360*/ 	.word	0x00000120
        /*0364*/ 	.short	0x0100
        /*0366*/ 	.byte	0x09
	.zero		1


	//   ....[37]....
        /*0368*/ 	.word	0x00000c50
        /*036c*/ 	.word	0x000000ff
        /*0370*/ 	.word	0x00000130
        /*0374*/ 	.short	0x0100
        /*0376*/ 	.byte	0x09
	.zero		1


	//   ....[38]....
        /*0378*/ 	.word	0x00000c60
        /*037c*/ 	.word	0x000000ff
        /*0380*/ 	.word	0x00000128
        /*0384*/ 	.short	0x0100
        /*0386*/ 	.byte	0x09
	.zero		1


	//   ....[39]....
        /*0388*/ 	.word	0x00000c70
        /*038c*/ 	.word	0x000000ff
        /*0390*/ 	.word	0x00000138
        /*0394*/ 	.short	0x0100
        /*0396*/ 	.byte	0x09
	.zero		1


	//   ....[40]....
        /*0398*/ 	.word	0x00000d60
        /*039c*/ 	.word	0x000000ff
        /*03a0*/ 	.word	0x00000140
        /*03a4*/ 	.short	0x0100
        /*03a6*/ 	.byte	0x08
	.zero		1


	//   ....[41]....
        /*03a8*/ 	.word	0x00000d70
        /*03ac*/ 	.word	0x000000ff
        /*03b0*/ 	.word	0x00000150
        /*03b4*/ 	.short	0x0100
        /*03b6*/ 	.byte	0x08
	.zero		1


	//   ....[42]....
        /*03b8*/ 	.word	0x00000d80
        /*03bc*/ 	.word	0x000000ff
        /*03c0*/ 	.word	0x00000148
        /*03c4*/ 	.short	0x0100
        /*03c6*/ 	.byte	0x08
	.zero		1


	//   ....[43]....
        /*03c8*/ 	.word	0x00000d90
        /*03cc*/ 	.word	0x000000ff
        /*03d0*/ 	.word	0x00000158
        /*03d4*/ 	.short	0x0100
        /*03d6*/ 	.byte	0x08
	.zero		1


	//   ....[44]....
        /*03d8*/ 	.word	0x00000e80
        /*03dc*/ 	.word	0x000000ff
        /*03e0*/ 	.word	0x00000160
        /*03e4*/ 	.short	0x0100
        /*03e6*/ 	.byte	0x07
	.zero		1


	//   ....[45]....
        /*03e8*/ 	.word	0x00001860
        /*03ec*/ 	.word	0x00000003
        /*03f0*/ 	.word	0x00000150
        /*03f4*/ 	.short	0x010a
        /*03f6*/ 	.byte	0xff
	.zero		1


	//   ....[46]....
        /*03f8*/ 	.word	0x00001890
        /*03fc*/ 	.word	0x00000003
        /*0400*/ 	.word	0x00000140
        /*0404*/ 	.short	0x0101
        /*0406*/ 	.byte	0xff
	.zero		1


	//   ....[47]....
        /*0408*/ 	.word	0x00001990
        /*040c*/ 	.word	0x000000ff
        /*0410*/ 	.word	0x00000058
        /*0414*/ 	.short	0x010a
        /*0416*/ 	.byte	0x08
	.zero		1


	//   ....[48]....
        /*0418*/ 	.word	0x00001a50
        /*041c*/ 	.word	0x000000ff
        /*0420*/ 	.word	0x00000058
        /*0424*/ 	.short	0x010a
        /*0426*/ 	.byte	0x21
	.zero		1


	//   ....[49]....
        /*0428*/ 	.word	0x00001c10
        /*042c*/ 	.word	0x000000ff
        /*0430*/ 	.word	0x00000058
        /*0434*/ 	.short	0x010a
        /*0436*/ 	.byte	0x08
	.zero		1


	//   ....[50]....
        /*0438*/ 	.word	0x00001d10
        /*043c*/ 	.word	0x000000ff
        /*0440*/ 	.word	0x000000f8
        /*0444*/ 	.short	0x0101
        /*0446*/ 	.byte	0x06
	.zero		1


	//   ....[51]....
        /*0448*/ 	.word	0x00001d20
        /*044c*/ 	.word	0x000000ff
        /*0450*/ 	.word	0x00000058
        /*0454*/ 	.short	0x010a
        /*0456*/ 	.byte	0x08
	.zero		1


	//   ....[52]....
        /*0458*/ 	.word	0x00001da0
        /*045c*/ 	.word	0x000000ff
        /*0460*/ 	.word	0x00000058
        /*0464*/ 	.short	0x010a
        /*0466*/ 	.byte	0x11
	.zero		1


	//   ....[53]....
        /*0468*/ 	.word	0x00001f30
        /*046c*/ 	.word	0x000000ff
        /*0470*/ 	.word	0x00000058
        /*0474*/ 	.short	0x010a
        /*0476*/ 	.byte	0x08
	.zero		1


	//   ....[54]....
        /*0478*/ 	.word	0x00002070
        /*047c*/ 	.word	0x00000002
        /*0480*/ 	.word	0x00000100
        /*0484*/ 	.short	0x010a
        /*0486*/ 	.byte	0xff
	.zero		1


	//   ....[55]....
        /*0488*/ 	.word	0x00002130
        /*048c*/ 	.word	0x00000002
        /*0490*/ 	.word	0x00000000
        /*0494*/ 	.short	0x0101
        /*0496*/ 	.byte	0xff
	.zero		1


	//   ....[56]....
        /*0498*/ 	.word	0x00002690
        /*049c*/ 	.word	0x000000ff
        /*04a0*/ 	.word	0x00000000
        /*04a4*/ 	.short	0x010a
        /*04a6*/ 	.byte	0x04
	.zero		1


	//   ....[57]....
        /*04a8*/ 	.word	0x00002720
        /*04ac*/ 	.word	0x000000ff
        /*04b0*/ 	.word	0x00000000
        /*04b4*/ 	.short	0x010a
        /*04b6*/ 	.byte	0x04
	.zero		1


	//   ....[58]....
        /*04b8*/ 	.word	0x000027b0
        /*04bc*/ 	.word	0x000000ff
        /*04c0*/ 	.word	0x00000000
        /*04c4*/ 	.short	0x010a
        /*04c6*/ 	.byte	0x04
	.zero		1


	//   ....[59]....
        /*04c8*/ 	.word	0x00002840
        /*04cc*/ 	.word	0x000000ff
        /*04d0*/ 	.word	0x00000000
        /*04d4*/ 	.short	0x010a
        /*04d6*/ 	.byte	0x04
	.zero		1


	//   ....[60]....
        /*04d8*/ 	.word	0x000028d0
        /*04dc*/ 	.word	0x000000ff
        /*04e0*/ 	.word	0x00000000
        /*04e4*/ 	.short	0x010a
        /*04e6*/ 	.byte	0x04
	.zero		1


	//   ....[61]....
        /*04e8*/ 	.word	0x00002960
        /*04ec*/ 	.word	0x000000ff
        /*04f0*/ 	.word	0x00000000
        /*04f4*/ 	.short	0x010a
        /*04f6*/ 	.byte	0x04
	.zero		1


	//   ....[62]....
        /*04f8*/ 	.word	0x000029f0
        /*04fc*/ 	.word	0x000000ff
        /*0500*/ 	.word	0x00000000
        /*0504*/ 	.short	0x010a
        /*0506*/ 	.byte	0x04
	.zero		1


	//   ....[63]....
        /*0508*/ 	.word	0x00002a80
        /*050c*/ 	.word	0x000000ff
        /*0510*/ 	.word	0x00000000
        /*0514*/ 	.short	0x010a
        /*0516*/ 	.byte	0x04
	.zero		1


	//   ....[64]....
        /*0518*/ 	.word	0x00002b10
        /*051c*/ 	.word	0x000000ff
        /*0520*/ 	.word	0x00000000
        /*0524*/ 	.short	0x010a
        /*0526*/ 	.byte	0x04
	.zero		1


	//   ....[65]....
        /*0528*/ 	.word	0x00002ba0
        /*052c*/ 	.word	0x000000ff
        /*0530*/ 	.word	0x00000000
        /*0534*/ 	.short	0x010a
        /*0536*/ 	.byte	0x04
	.zero		1


	//   ....[66]....
        /*0538*/ 	.word	0x00002c40
        /*053c*/ 	.word	0x00000000
        /*0540*/ 	.word	0x00000000
        /*0544*/ 	.short	0x010a
        /*0546*/ 	.byte	0xff
	.zero		1


	//   ....[67]....
        /*0548*/ 	.word	0x00002d70
        /*054c*/ 	.word	0x00000000
        /*0550*/ 	.word	0x00000140
        /*0554*/ 	.short	0x010a
        /*0556*/ 	.byte	0xff
	.zero		1


	//   ....[68]....
        /*0558*/ 	.word	0x00002de0
        /*055c*/ 	.word	0x00000004
        /*0560*/ 	.word	0x00000000
        /*0564*/ 	.short	0x0101
        /*0566*/ 	.byte	0xff
	.zero		1


	//   ....[69]....
        /*0568*/ 	.word	0x00002e00
        /*056c*/ 	.word	0x000000ff
        /*0570*/ 	.word	0x00000110
        /*0574*/ 	.short	0x010a
        /*0576*/ 	.byte	0x05
	.zero		1


	//   ....[70]....
        /*0578*/ 	.word	0x00002f20
        /*057c*/ 	.word	0x00000000
        /*0580*/ 	.word	0x00000100
        /*0584*/ 	.short	0x010a
        /*0586*/ 	.byte	0xff
	.zero		1


	//   ....[71]....
        /*0588*/ 	.word	0x00003020
        /*058c*/ 	.word	0x00000000
        /*0590*/ 	.word	0x00000000
        /*0594*/ 	.short	0x0101
        /*0596*/ 	.byte	0xff
	.zero		1


	//   ....[72]....
        /*0598*/ 	.word	0x000030b0
        /*059c*/ 	.word	0x000000ff
        /*05a0*/ 	.word	0x00000110
        /*05a4*/ 	.short	0x0106
        /*05a6*/ 	.byte	0x05
	.zero		1


	//   ....[73]....
        /*05a8*/ 	.word	0x000030d0
        /*05ac*/ 	.word	0x000000ff
        /*05b0*/ 	.word	0x00000110
        /*05b4*/ 	.short	0x010a
        /*05b6*/ 	.byte	0x05
	.zero		1


	//   ....[74]....
        /*05b8*/ 	.word	0x00003160
        /*05bc*/ 	.word	0x000000ff
        /*05c0*/ 	.word	0x00000110
        /*05c4*/ 	.short	0x0106
        /*05c6*/ 	.byte	0x04
	.zero		1


	//   ....[75]....
        /*05c8*/ 	.word	0x000031a0
        /*05cc*/ 	.word	0x00000000
        /*05d0*/ 	.word	0x00000110
        /*05d4*/ 	.short	0x010a
        /*05d6*/ 	.byte	0xff
	.zero		1


	//   ....[76]....
        /*05d8*/ 	.word	0x000033e0
        /*05dc*/ 	.word	0x000000ff
        /*05e0*/ 	.word	0x00000008
        /*05e4*/ 	.short	0x010a
        /*05e6*/ 	.byte	0x06
	.zero		1


	//   ....[77]....
        /*05e8*/ 	.word	0x00003400
        /*05ec*/ 	.word	0x000000ff
        /*05f0*/ 	.word	0x00000008
        /*05f4*/ 	.short	0x010a
        /*05f6*/ 	.byte	0x06
	.zero		1


	//   ....[78]....
        /*05f8*/ 	.word	0x00003590
        /*05fc*/ 	.word	0x000000ff
        /*0600*/ 	.word	0x00000008
        /*0604*/ 	.short	0x010a
        /*0606*/ 	.byte	0x06
	.zero		1


	//   ....[79]....
        /*0608*/ 	.word	0x000035b0
        /*060c*/ 	.word	0x000000ff
        /*0610*/ 	.word	0x00000008
        /*0614*/ 	.short	0x010a
        /*0616*/ 	.byte	0x06
	.zero		1


	//   ....[80]....
        /*0618*/ 	.word	0x00003670
        /*061c*/ 	.word	0x000000ff
        /*0620*/ 	.word	0x00000000
        /*0624*/ 	.short	0x0101
        /*0626*/ 	.byte	0x07
	.zero		1


	//   ....[81]....
        /*0628*/ 	.word	0x00003970
        /*062c*/ 	.word	0x00000000
        /*0630*/ 	.word	0x00000100
        /*0634*/ 	.short	0x010a
        /*0636*/ 	.byte	0xff
	.zero		1


	//   ....[82]....
        /*0638*/ 	.word	0x00003a30
        /*063c*/ 	.word	0x00000000
        /*0640*/ 	.word	0x00000000
        /*0644*/ 	.short	0x0101
        /*0646*/ 	.byte	0xff
	.zero		1


	//   ....[83]....
        /*0648*/ 	.word	0x00003af0
        /*064c*/ 	.word	0x000000ff
        /*0650*/ 	.word	0x00000000
        /*0654*/ 	.short	0x010a
        /*0656*/ 	.byte	0x06
	.zero		1


	//   ....[84]....
        /*0658*/ 	.word	0x00003b00
        /*065c*/ 	.word	0x000000ff
        /*0660*/ 	.word	0x00000130
        /*0664*/ 	.short	0x010a
        /*0666*/ 	.byte	0x0a
	.zero		1


	//   ....[85]....
        /*0668*/ 	.word	0x00003bb0
        /*066c*/ 	.word	0x000000ff
        /*0670*/ 	.word	0x00000000
        /*0674*/ 	.short	0x010a
        /*0676*/ 	.byte	0x09
	.zero		1


	//   ....[86]....
        /*0678*/ 	.word	0x00003cf0
        /*067c*/ 	.word	0x000000ff
        /*0680*/ 	.word	0x00000000
        /*0684*/ 	.short	0x010a
        /*0686*/ 	.byte	0x06
	.zero		1


	//   ....[87]....
        /*0688*/ 	.word	0x00003f40
        /*068c*/ 	.word	0x000000ff
        /*0690*/ 	.word	0x00000000
        /*0694*/ 	.short	0x010a
        /*0696*/ 	.byte	0x05
	.zero		1


	//   ....[88]....
        /*0698*/ 	.word	0x00003fe0
        /*069c*/ 	.word	0x00000000
        /*06a0*/ 	.word	0x00000000
        /*06a4*/ 	.short	0x010a
        /*06a6*/ 	.byte	0xff
	.zero		1


	//   ....[89]....
        /*06a8*/ 	.word	0x00004020
        /*06ac*/ 	.word	0x00000000
        /*06b0*/ 	.word	0x00000000
        /*06b4*/ 	.short	0x010a
        /*06b6*/ 	.byte	0xff
	.zero		1


	//   ....[90]....
        /*06b8*/ 	.word	0x00004090
        /*06bc*/ 	.word	0x000000ff
        /*06c0*/ 	.word	0x00000000
        /*06c4*/ 	.short	0x0101
        /*06c6*/ 	.byte	0x05
	.zero		1


	//   ....[91]....
        /*06c8*/ 	.word	0x000040d0
        /*06cc*/ 	.word	0x000000ff
        /*06d0*/ 	.word	0x00000160
        /*06d4*/ 	.short	0x010a
        /*06d6*/ 	.byte	0x08
	.zero		1


	//   ....[92]....
        /*06d8*/ 	.word	0x00004120
        /*06dc*/ 	.word	0x000000ff
        /*06e0*/ 	.word	0x00000000
        /*06e4*/ 	.short	0x0101
        /*06e6*/ 	.byte	0x05
	.zero		1


	//   ....[93]....
        /*06e8*/ 	.word	0x00004570
        /*06ec*/ 	.word	0x00000000
        /*06f0*/ 	.word	0x00000100
        /*06f4*/ 	.short	0x010a
        /*06f6*/ 	.byte	0xff
	.zero		1


	//   ....[94]....
        /*06f8*/ 	.word	0x00004630
        /*06fc*/ 	.word	0x00000000
        /*0700*/ 	.word	0x00000000
        /*0704*/ 	.short	0x0101
        /*0706*/ 	.byte	0xff
	.zero		1


	//   ....[95]....
        /*0708*/ 	.word	0x00004950
        /*070c*/ 	.word	0x000000ff
        /*0710*/ 	.word	0x000000f8
        /*0714*/ 	.short	0x010a
        /*0716*/ 	.byte	0x07
	.zero		1


	//   ....[96]....
        /*0718*/ 	.word	0x00004b40
        /*071c*/ 	.word	0x000000ff
        /*0720*/ 	.word	0x000000d0
        /*0724*/ 	.short	0x010a
        /*0726*/ 	.byte	0x07
	.zero		1


	//   ....[97]....
        /*0728*/ 	.word	0x00004cb0
        /*072c*/ 	.word	0x000000ff
        /*0730*/ 	.word	0x000000b0
        /*0734*/ 	.short	0x010b
        /*0736*/ 	.byte	0x07
	.zero		1


	//   ....[98]....
        /*0738*/ 	.word	0x00004cc0
        /*073c*/ 	.word	0x000000ff
        /*0740*/ 	.word	0x00000000
        /*0744*/ 	.short	0x0101
        /*0746*/ 	.byte	0x08
	.zero		1


	//   ....[99]....
        /*0748*/ 	.word	0x00004ce0
        /*074c*/ 	.word	0x000000ff
        /*0750*/ 	.word	0x000000d8
        /*0754*/ 	.short	0x010a
        /*0756*/ 	.byte	0x07
	.zero		1


	//   ....[100]....
        /*0758*/ 	.word	0x00004e40
        /*075c*/ 	.word	0x000000ff
        /*0760*/ 	.word	0x000000b8
        /*0764*/ 	.short	0x010b
        /*0766*/ 	.byte	0x07
	.zero		1


	//   ....[101]....
        /*0768*/ 	.word	0x00004e50
        /*076c*/ 	.word	0x000000ff
        /*0770*/ 	.word	0x00000000
        /*0774*/ 	.short	0x0101
        /*0776*/ 	.byte	0x08
	.zero		1


	//   ....[102]....
        /*0778*/ 	.word	0x00004e60
        /*077c*/ 	.word	0x000000ff
        /*0780*/ 	.word	0x000000e0
        /*0784*/ 	.short	0x010a
        /*0786*/ 	.byte	0x07
	.zero		1


	//   ....[103]....
        /*0788*/ 	.word	0x00005000
        /*078c*/ 	.word	0x000000ff
        /*0790*/ 	.word	0x000000c0
        /*0794*/ 	.short	0x010b
        /*0796*/ 	.byte	0x07
	.zero		1


	//   ....[104]....
        /*0798*/ 	.word	0x00005070
        /*079c*/ 	.word	0x000000ff
        /*07a0*/ 	.word	0x00000000
        /*07a4*/ 	.short	0x0101
        /*07a6*/ 	.byte	0x08
	.zero		1


	//   ....[105]....
        /*07a8*/ 	.word	0x000050a0
        /*07ac*/ 	.word	0x000000ff
        /*07b0*/ 	.word	0x000000e8
        /*07b4*/ 	.short	0x010a
        /*07b6*/ 	.byte	0x07
	.zero		1


	//   ....[106]....
        /*07b8*/ 	.word	0x000052b0
        /*07bc*/ 	.word	0x000000ff
        /*07c0*/ 	.word	0x000000c8
        /*07c4*/ 	.short	0x010b
        /*07c6*/ 	.byte	0x07
	.zero		1


	//   ....[107]....
        /*07c8*/ 	.word	0x000052d0
        /*07cc*/ 	.word	0x000000ff
        /*07d0*/ 	.word	0x00000000
        /*07d4*/ 	.short	0x0101
        /*07d6*/ 	.byte	0x0d
	.zero		1


	//   ....[108]....
        /*07d8*/ 	.word	0x00005300
        /*07dc*/ 	.word	0x000000ff
        /*07e0*/ 	.word	0x000000d0
        /*07e4*/ 	.short	0x010a
        /*07e6*/ 	.byte	0x07
	.zero		1


	//   ....[109]....
        /*07e8*/ 	.word	0x00005320
        /*07ec*/ 	.word	0x000000ff
        /*07f0*/ 	.word	0x000000d8
        /*07f4*/ 	.short	0x010a
        /*07f6*/ 	.byte	0x07
	.zero		1


	//   ....[110]....
        /*07f8*/ 	.word	0x00005340
        /*07fc*/ 	.word	0x000000ff
        /*0800*/ 	.word	0x000000e0
        /*0804*/ 	.short	0x010a
        /*0806*/ 	.byte	0x07
	.zero		1


	//   ....[111]....
        /*0808*/ 	.word	0x00005380
        /*080c*/ 	.word	0x00000000
        /*0810*/ 	.word	0x000000e8
        /*0814*/ 	.short	0x010a
        /*0816*/ 	.byte	0xff
	.zero		1


	//   ....[112]....
        /*0818*/ 	.word	0x000056c0
        /*081c*/ 	.word	0x00000000
        /*0820*/ 	.word	0x00000100
        /*0824*/ 	.short	0x010a
        /*0826*/ 	.byte	0xff
	.zero		1


	//   ....[113]....
        /*0828*/ 	.word	0x000057d0
        /*082c*/ 	.word	0x00000000
        /*0830*/ 	.word	0x00000000
        /*0834*/ 	.short	0x0101
        /*0836*/ 	.byte	0xff
	.zero		1


	//   ....[114]....
        /*0838*/ 	.word	0x00006180
        /*083c*/ 	.word	0x00000000
        /*0840*/ 	.word	0x000000b0
        /*0844*/ 	.short	0x010a
        /*0846*/ 	.byte	0xff
	.zero		1


	//   ....[115]....
        /*0848*/ 	.word	0x00006280
        /*084c*/ 	.word	0x000000c3
        /*0850*/ 	.word	0x00000120
        /*0854*/ 	.short	0x010a
        /*0856*/ 	.byte	0xff
	.zero		1


	//   ....[116]....
        /*0858*/ 	.word	0x00006400
        /*085c*/ 	.word	0x00000000
        /*0860*/ 	.word	0x000000b0
        /*0864*/ 	.short	0x010a
        /*0866*/ 	.byte	0xff
	.zero		1


	//   ....[117]....
        /*0868*/ 	.word	0x00006560
        /*086c*/ 	.word	0x00000000
        /*0870*/ 	.word	0x00000000
        /*0874*/ 	.short	0x0101
        /*0876*/ 	.byte	0xff
	.zero		1


	//   ....[118]....
        /*0878*/ 	.word	0x000065c0
        /*087c*/ 	.word	0x000000c3
        /*0880*/ 	.word	0x00000120
        /*0884*/ 	.short	0x010a
        /*0886*/ 	.byte	0xff
	.zero		1


	//   ....[119]....
        /*0888*/ 	.word	0x00007970
        /*088c*/ 	.word	0x000000d2
        /*0890*/ 	.word	0x000000b0
        /*0894*/ 	.short	0x010a
        /*0896*/ 	.byte	0xff
	.zero		1


	//   ....[120]....
        /*0898*/ 	.word	0x00007a40
        /*089c*/ 	.word	0x000000d2
        /*08a0*/ 	.word	0x000000b0
        /*08a4*/ 	.short	0x010a
        /*08a6*/ 	.byte	0xff
	.zero		1


	//   ....[121]....
        /*08a8*/ 	.word	0x00007b80
        /*08ac*/ 	.word	0x00000003
        /*08b0*/ 	.word	0x00000000
        /*08b4*/ 	.short	0x0101
        /*08b6*/ 	.byte	0xff
	.zero		1


	//   ....[122]....
        /*08b8*/ 	.word	0x00008f20
        /*08bc*/ 	.word	0x00000000
        /*08c0*/ 	.word	0x000000b0
        /*08c4*/ 	.short	0x010a
        /*08c6*/ 	.byte	0xff
	.zero		1


	//   ....[123]....
        /*08c8*/ 	.word	0x00008ff0
        /*08cc*/ 	.word	0x00000000
        /*08d0*/ 	.word	0x000000b0
        /*08d4*/ 	.short	0x010a
        /*08d6*/ 	.byte	0xff
	.zero		1


	//   ....[124]....
        /*08d8*/ 	.word	0x00009150
        /*08dc*/ 	.word	0x00000000
        /*08e0*/ 	.word	0x00000000
        /*08e4*/ 	.short	0x0101
        /*08e6*/ 	.byte	0xff
	.zero		1


	//   ....[125]....
        /*08e8*/ 	.word	0x0000a500
        /*08ec*/ 	.word	0x00000000
        /*08f0*/ 	.word	0x000000b0
        /*08f4*/ 	.short	0x010a
        /*08f6*/ 	.byte	0xff
	.zero		1


	//   ....[126]....
        /*08f8*/ 	.word	0x0000a5d0
        /*08fc*/ 	.word	0x00000000
        /*0900*/ 	.word	0x000000b0
        /*0904*/ 	.short	0x010a
        /*0906*/ 	.byte	0xff
	.zero		1


	//   ....[127]....
        /*0908*/ 	.word	0x0000a730
        /*090c*/ 	.word	0x00000000
        /*0910*/ 	.word	0x00000000
        /*0914*/ 	.short	0x0101
        /*0916*/ 	.byte	0xff
	.zero		1


	//   ....[128]....
        /*0918*/ 	.word	0x0000ab40
        /*091c*/ 	.word	0x000000c3
        /*0920*/ 	.word	0x00000000
        /*0924*/ 	.short	0x0101
        /*0926*/ 	.byte	0xff
	.zero		1


	//   ....[129]....
        /*0928*/ 	.word	0x0000bb90
        /*092c*/ 	.word	0x00000003
        /*0930*/ 	.word	0x00000150
        /*0934*/ 	.short	0x010a
        /*0936*/ 	.byte	0xff
	.zero		1


	//   ....[130]....
        /*0938*/ 	.word	0x0000bbf0
        /*093c*/ 	.word	0x00000002
        /*0940*/ 	.word	0x00000058
        /*0944*/ 	.short	0x010a
        /*0946*/ 	.byte	0xff
	.zero		1


	//   ....[131]....
        /*0948*/ 	.word	0x0000bc50
        /*094c*/ 	.word	0x00000002
        /*0950*/ 	.word	0x00000058
        /*0954*/ 	.short	0x010a
        /*0956*/ 	.byte	0xff
	.zero		1


	//   ....[132]....
        /*0958*/ 	.word	0x0000bca0
        /*095c*/ 	.word	0x00000002
        /*0960*/ 	.word	0x00000100
        /*0964*/ 	.short	0x010a
        /*0966*/ 	.byte	0xff
	.zero		1


	//   ....[133]....
        /*0968*/ 	.word	0x0000bd00
        /*096c*/ 	.word	0x00000000
        /*0970*/ 	.word	0x00000000
        /*0974*/ 	.short	0x010a
        /*0976*/ 	.byte	0xff
	.zero		1


	//   ....[134]....
        /*0978*/ 	.word	0x0000bd60
        /*097c*/ 	.word	0x00000000
        /*0980*/ 	.word	0x00000000
        /*0984*/ 	.short	0x010a
        /*0986*/ 	.byte	0xff
	.zero		1


	//   ....[135]....
        /*0988*/ 	.word	0x0000bdc0
        /*098c*/ 	.word	0x00000000
        /*0990*/ 	.word	0x00000000
        /*0994*/ 	.short	0x010a
        /*0996*/ 	.byte	0xff
	.zero		1


	//   ....[136]....
        /*0998*/ 	.word	0x0000be20
        /*099c*/ 	.word	0x00000000
        /*09a0*/ 	.word	0x00000000
        /*09a4*/ 	.short	0x010a
        /*09a6*/ 	.byte	0xff
	.zero		1


	//   ....[137]....
        /*09a8*/ 	.word	0x0000be80
        /*09ac*/ 	.word	0x00000000
        /*09b0*/ 	.word	0x00000000
        /*09b4*/ 	.short	0x010a
        /*09b6*/ 	.byte	0xff
	.zero		1


	//   ....[138]....
        /*09b8*/ 	.word	0x0000bee0
        /*09bc*/ 	.word	0x00000000
        /*09c0*/ 	.word	0x00000000
        /*09c4*/ 	.short	0x010a
        /*09c6*/ 	.byte	0xff
	.zero		1


	//   ....[139]....
        /*09c8*/ 	.word	0x0000bf40
        /*09cc*/ 	.word	0x00000000
        /*09d0*/ 	.word	0x00000000
        /*09d4*/ 	.short	0x010a
        /*09d6*/ 	.byte	0xff
	.zero		1


	//   ....[140]....
        /*09d8*/ 	.word	0x0000bfa0
        /*09dc*/ 	.word	0x00000000
        /*09e0*/ 	.word	0x00000000
        /*09e4*/ 	.short	0x010a
        /*09e6*/ 	.byte	0xff
	.zero		1


	//   ....[141]....
        /*09e8*/ 	.word	0x0000c000
        /*09ec*/ 	.word	0x00000000
        /*09f0*/ 	.word	0x00000000
        /*09f4*/ 	.short	0x010a
        /*09f6*/ 	.byte	0xff
	.zero		1


	//   ....[142]....
        /*09f8*/ 	.word	0x0000c060
        /*09fc*/ 	.word	0x00000000
        /*0a00*/ 	.word	0x00000000
        /*0a04*/ 	.short	0x010a
        /*0a06*/ 	.byte	0xff
	.zero		1


	//   ....[143]....
        /*0a08*/ 	.word	0x0000c0b0
        /*0a0c*/ 	.word	0x00000000
        /*0a10*/ 	.word	0x00000140
        /*0a14*/ 	.short	0x010a
        /*0a16*/ 	.byte	0xff
	.zero		1


	//   ....[144]....
        /*0a18*/ 	.word	0x0000c110
        /*0a1c*/ 	.word	0x00000000
        /*0a20*/ 	.word	0x00000110
        /*0a24*/ 	.short	0x010a
        /*0a26*/ 	.byte	0xff
	.zero		1


	//   ....[145]....
        /*0a28*/ 	.word	0x0000c160
        /*0a2c*/ 	.word	0x00000000
        /*0a30*/ 	.word	0x00000100
        /*0a34*/ 	.short	0x010a
        /*0a36*/ 	.byte	0xff
	.zero		1


	//   ....[146]....
        /*0a38*/ 	.word	0x0000c1c0
        /*0a3c*/ 	.word	0x00000000
        /*0a40*/ 	.word	0x00000110
        /*0a44*/ 	.short	0x010a
        /*0a46*/ 	.byte	0xff
	.zero		1


	//   ....[147]....
        /*0a48*/ 	.word	0x0000c220
        /*0a4c*/ 	.word	0x00000004
        /*0a50*/ 	.word	0x00000008
        /*0a54*/ 	.short	0x010a
        /*0a56*/ 	.byte	0xff
	.zero		1


	//   ....[148]....
        /*0a58*/ 	.word	0x0000c300
        /*0a5c*/ 	.word	0x00000002
        /*0a60*/ 	.word	0x00000008
        /*0a64*/ 	.short	0x010a
        /*0a66*/ 	.byte	0xff
	.zero		1


	//   ....[149]....
        /*0a68*/ 	.word	0x0000c350
        /*0a6c*/ 	.word	0x00000000
        /*0a70*/ 	.word	0x00000100
        /*0a74*/ 	.short	0x010a
        /*0a76*/ 	.byte	0xff
	.zero		1


	//   ....[150]....
        /*0a78*/ 	.word	0x0000c3b0
        /*0a7c*/ 	.word	0x00000000
        /*0a80*/ 	.word	0x00000130
        /*0a84*/ 	.short	0x010a
        /*0a86*/ 	.byte	0xff
	.zero		1


	//   ....[151]....
        /*0a88*/ 	.word	0x0000c410
        /*0a8c*/ 	.word	0x00000000
        /*0a90*/ 	.word	0x00000000
        /*0a94*/ 	.short	0x010a
        /*0a96*/ 	.byte	0xff
	.zero		1


	//   ....[152]....
        /*0a98*/ 	.word	0x0000c470
        /*0a9c*/ 	.word	0x00000000
        /*0aa0*/ 	.word	0x00000000
        /*0aa4*/ 	.short	0x010a
        /*0aa6*/ 	.byte	0xff
	.zero		1


	//   ....[153]....
        /*0aa8*/ 	.word	0x0000c4d0
        /*0aac*/ 	.word	0x00000000
        /*0ab0*/ 	.word	0x00000160
        /*0ab4*/ 	.short	0x010a
        /*0ab6*/ 	.byte	0xff
	.zero		1


	//   ....[154]....
        /*0ab8*/ 	.word	0x0000c520
        /*0abc*/ 	.word	0x00000000
        /*0ac0*/ 	.word	0x00000100
        /*0ac4*/ 	.short	0x010a
        /*0ac6*/ 	.byte	0xff
	.zero		1


	//   ....[155]....
        /*0ac8*/ 	.word	0x0000c580
        /*0acc*/ 	.word	0x00000000
        /*0ad0*/ 	.word	0x000000f8
        /*0ad4*/ 	.short	0x010a
        /*0ad6*/ 	.byte	0xff
	.zero		1


	//   ....[156]....
        /*0ad8*/ 	.word	0x0000c5e0
        /*0adc*/ 	.word	0x00000003
        /*0ae0*/ 	.word	0x000000d0
        /*0ae4*/ 	.short	0x010a
        /*0ae6*/ 	.byte	0xff
	.zero		1


	//   ....[157]....
        /*0ae8*/ 	.word	0x0000c640
        /*0aec*/ 	.word	0x00000003
        /*0af0*/ 	.word	0x000000d8
        /*0af4*/ 	.short	0x010a
        /*0af6*/ 	.byte	0xff
	.zero		1


	//   ....[158]....
        /*0af8*/ 	.word	0x0000c6a0
        /*0afc*/ 	.word	0x00000003
        /*0b00*/ 	.word	0x000000e0
        /*0b04*/ 	.short	0x010a
        /*0b06*/ 	.byte	0xff
	.zero		1


	//   ....[159]....
        /*0b08*/ 	.word	0x0000c700
        /*0b0c*/ 	.word	0x00000003
        /*0b10*/ 	.word	0x000000e8
        /*0b14*/ 	.short	0x010a
        /*0b16*/ 	.byte	0xff
	.zero		1


	//   ....[160]....
        /*0b18*/ 	.word	0x0000c760
        /*0b1c*/ 	.word	0x00000000
        /*0b20*/ 	.word	0x000000d0
        /*0b24*/ 	.short	0x010a
        /*0b26*/ 	.byte	0xff
	.zero		1


	//   ....[161]....
        /*0b28*/ 	.word	0x0000c7c0
        /*0b2c*/ 	.word	0x00000000
        /*0b30*/ 	.word	0x000000d8
        /*0b34*/ 	.short	0x010a
        /*0b36*/ 	.byte	0xff
	.zero		1


	//   ....[162]....
        /*0b38*/ 	.word	0x0000c820
        /*0b3c*/ 	.word	0x00000000
        /*0b40*/ 	.word	0x000000e0
        /*0b44*/ 	.short	0x010a
        /*0b46*/ 	.byte	0xff
	.zero		1


	//   ....[163]....
        /*0b48*/ 	.word	0x0000c870
        /*0b4c*/ 	.word	0x00000000
        /*0b50*/ 	.word	0x00000100
        /*0b54*/ 	.short	0x010a
        /*0b56*/ 	.byte	0xff
	.zero		1


	//   ....[164]....
        /*0b58*/ 	.word	0x0000c8c0
        /*0b5c*/ 	.word	0x00000000
        /*0b60*/ 	.word	0x000000b0
        /*0b64*/ 	.short	0x010a
        /*0b66*/ 	.byte	0xff
	.zero		1


	//   ....[165]....
        /*0b68*/ 	.word	0x0000c910
        /*0b6c*/ 	.word	0x000000c3
        /*0b70*/ 	.word	0x00000120
        /*0b74*/ 	.short	0x010a
        /*0b76*/ 	.byte	0xff
	.zero		1


	//   ....[166]....
        /*0b78*/ 	.word	0x0000c960
        /*0b7c*/ 	.word	0x000000d2
        /*0b80*/ 	.word	0x000000b0
        /*0b84*/ 	.short	0x010a
        /*0b86*/ 	.byte	0xff
	.zero		1


	//   ....[167]....
        /*0b88*/ 	.word	0x0000c9b0
        /*0b8c*/ 	.word	0x00000000
        /*0b90*/ 	.word	0x000000b0
        /*0b94*/ 	.short	0x010a
        /*0b96*/ 	.byte	0xff
	.zero		1


	//   ....[168]....
        /*0b98*/ 	.word	0x0000ca00
        /*0b9c*/ 	.word	0x00000000
        /*0ba0*/ 	.word	0x000000b0
        /*0ba4*/ 	.short	0x010a
        /*0ba6*/ 	.byte	0xff
	.zero		1


	//----- nvinfo : EIATTR_NUM_MBARRIERS
	.align		4
.L_48:
        /*0ba8*/ 	.byte	0x03, 0x38
        /*0baa*/ 	.short	0x002d


	//----- nvinfo : EIATTR_EXIT_INSTR_OFFSETS
	.align		4
        /*0bac*/ 	.byte	0x04, 0x1c
        /*0bae*/ 	.short	(.L_50 - .L_49)


	//   ....[0]....
.L_49:
        /*0bb0*/ 	.word	0x00002c70


	//   ....[1]....
        /*0bb4*/ 	.word	0x00003170


	//   ....[2]....
        /*0bb8*/ 	.word	0x000031d0


	//   ....[3]....
        /*0bbc*/ 	.word	0x00004350


	//   ....[4]....
        /*0bc0*/ 	.word	0x000053b0


	//   ....[5]....
        /*0bc4*/ 	.word	0x000053f0


	//   ....[6]....
        /*0bc8*/ 	.word	0x0000bb80


	//----- nvinfo : EIATTR_MAX_THREADS
	.align		4
.L_50:
        /*0bcc*/ 	.byte	0x04, 0x05
        /*0bce*/ 	.short	(.L_52 - .L_51)
.L_51:
        /*0bd0*/ 	.word	0x00000100
        /*0bd4*/ 	.word	0x00000001
        /*0bd8*/ 	.word	0x00000001


	//----- nvinfo : EIATTR_CRS_STACK_SIZE
	.align		4
.L_52:
        /*0bdc*/ 	.byte	0x04, 0x1e
        /*0bde*/ 	.short	(.L_54 - .L_53)
.L_53:
        /*0be0*/ 	.word	0x00000000


	//----- nvinfo : EIATTR_CBANK_PARAM_SIZE
	.align		4
.L_54:
        /*0be4*/ 	.byte	0x03, 0x19
        /*0be6*/ 	.short	0x0800


	//----- nvinfo : EIATTR_PARAM_CBANK
	.align		4
        /*0be8*/ 	.byte	0x04, 0x0a
        /*0bea*/ 	.short	(.L_56 - .L_55)
	.align		4
.L_55:
        /*0bec*/ 	.word	index@(.nv.constant0._ZN7cutlass13device_kernelINS_4gemm6kernel13GemmUniversalIN4cute5tupleIJiiiiEEENS1_10collective13CollectiveMmaINS1_35MainloopSm100TmaUmmaWarpSpecializedILi11ELi2ELi2ENS5_IJNS4_1CILi2EEENSA_ILi1EEESC_EEEEENS5_IJNSA_ILi256EEESF_NSA_ILi64EEEEEENS_12float_e4m3_tENS5_IJlSC_lEEESI_SJ_NS4_8TiledMMAINS4_8MMA_AtomIJNS4_10MMA_TraitsINS4_25SM100_MMA_F8F6F4_2x1SM_SSEJSI_SI_fSF_SF_NS4_17integral_constantINS4_4UMMA5MajorELSQ_0EEESR_NSO_INSP_7ScaleInELSS_0EEEST_EEEEEENS4_6LayoutINS5_IJSC_SC_SC_EEENS5_IJNSA_ILi0EEESY_SY_EEEEENS5_IJNS4_10UnderscoreES11_S11_EEEEENS4_18SM100_TMA_2SM_LOADENS4_14ComposedLayoutINS4_7SwizzleILi2ELi4ELi3EEENS4_18smem_ptr_flag_bitsILi8EEENSW_INS5_IJNSA_ILi8EEESG_EEENS5_IJSG_SC_EEEEEEEvNS4_8identityES14_S1E_vS1F_EENS_8epilogue10collective18CollectiveEpilogueINS1H_23Sm100TmaWarpSpecializedILi4ELi2ELi64ELb0ELb0EEEJNS5_IJNSA_ILi128EEESF_SG_EEENS5_IJNSW_IS1M_SC_EENSW_ISG_SC_EEEEESI_SJ_SI_SJ_NS1H_6fusion15FusionCallbacksIS1L_NS1R_13LinCombEltActINS1H_6thread4ReLuESI_fSI_fLNS_15FloatRoundStyleE2EEES1N_S1Q_JEEENS4_5SM1004TMEM4LOAD26SM100_TMEM_LOAD_32dp32b64xENS4_13SM90_TMA_LOADES1E_NS4_39AutoVectorizingCopyWithAssumedAlignmentILi128EEENS4_14SM90_TMA_STOREES1E_S25_S25_EEEvvEEEEvNT_6ParamsE)
        /*0bf0*/ 	.short	0x0380
        /*0bf2*/ 	.short	0x0800


	//----- nvinfo : EIATTR_SW_WAR
	.align		4
.L_56:
        /*0bf4*/ 	.byte	0x04, 0x36
        /*0bf6*/ 	.short	(.L_58 - .L_57)
.L_57:
        /*0bf8*/ 	.word	0x00000008
.L_58:


//--------------------- .nv.callgraph             --------------------------
	.section	.nv.callgraph,"",@"SHT_CUDA_CALLGRAPH"
	.align	4
	.sectionentsize	8
	.align		4
        /*0000*/ 	.word	0x00000000
	.align		4
        /*0004*/ 	.word	0xffffffff
	.align		4
        /*0008*/ 	.word	index@(_ZN7cutlass13device_kernelINS_4gemm6kernel13GemmUniversalIN4cute5tupleIJiiiiEEENS1_10collective13CollectiveMmaINS1_35MainloopSm100TmaUmmaWarpSpecializedILi11ELi2ELi2ENS5_IJNS4_1CILi2EEENSA_ILi1EEESC_EEEEENS5_IJNSA_ILi256EEESF_NSA_ILi64EEEEEENS_12float_e4m3_tENS5_IJlSC_lEEESI_SJ_NS4_8TiledMMAINS4_8MMA_AtomIJNS4_10MMA_TraitsINS4_25SM100_MMA_F8F6F4_2x1SM_SSEJSI_SI_fSF_SF_NS4_17integral_constantINS4_4UMMA5MajorELSQ_0EEESR_NSO_INSP_7ScaleInELSS_0EEEST_EEEEEENS4_6LayoutINS5_IJSC_SC_SC_EEENS5_IJNSA_ILi0EEESY_SY_EEEEENS5_IJNS4_10UnderscoreES11_S11_EEEEENS4_18SM100_TMA_2SM_LOADENS4_14ComposedLayoutINS4_7SwizzleILi2ELi4ELi3EEENS4_18smem_ptr_flag_bitsILi8EEENSW_INS5_IJNSA_ILi8EEESG_EEENS5_IJSG_SC_EEEEEEEvNS4_8identityES14_S1E_vS1F_EENS_8epilogue10collective18CollectiveEpilogueINS1H_23Sm100TmaWarpSpecializedILi4ELi2ELi64ELb0ELb0EEEJNS5_IJNSA_ILi128EEESF_SG_EEENS5_IJNSW_IS1M_SC_EENSW_ISG_SC_EEEEESI_SJ_SI_SJ_NS1H_6fusion15FusionCallbacksIS1L_NS1R_13LinCombEltActINS1H_6thread4ReLuESI_fSI_fLNS_15FloatRoundStyleE2EEES1N_S1Q_JEEENS4_5SM1004TMEM4LOAD26SM100_TMEM_LOAD_32dp32b64xENS4_13SM90_TMA_LOADES1E_NS4_39AutoVectorizingCopyWithAssumedAlignmentILi128EEENS4_14SM90_TMA_STOREES1E_S25_S25_EEEvvEEEEvNT_6ParamsE)
	.align		4
        /*000c*/ 	.word	index@(__assertfail)
	.align		4
        /*0010*/ 	.word	0x00000000
	.align		4
        /*0014*/ 	.word	0xfffffffe
	.align		4
        /*0018*/ 	.word	0x00000000
	.align		4
        /*001c*/ 	.word	0xfffffffd
	.align		4
        /*0020*/ 	.word	0x00000000
	.align		4
        /*0024*/ 	.word	0xfffffffc


//--------------------- .nv.constant4             --------------------------
	.section	.nv.constant4,"a",@progbits
	.align	8
	.align		8
.nv.constant4:
        /*0000*/ 	.dword	__assertfail
	.align		8
        /*0008*/ 	.dword	__unnamed_1
	.align		8
        /*0010*/ 	.dword	__unnamed_2
	.align		8
        /*0018*/ 	.dword	__unnamed_3
	.align		8
        /*0020*/ 	.dword	_ZN39_INTERNAL_34fb7e5a_4_k_cu_177cc6a0_29364cuda3std3__45__cpo5beginE
	.align		8
        /*0028*/ 	.dword	_ZN39_INTERNAL_34fb7e5a_4_k_cu_177cc6a0_29364cuda3std3__45__cpo3endE
	.align		8
        /*0030*/ 	.dword	_ZN39_INTERNAL_34fb7e5a_4_k_cu_177cc6a0_29364cuda3std3__45__cpo6cbeginE
	.align		8
        /*0038*/ 	.dword	_ZN39_INTERNAL_34fb7e5a_4_k_cu_177cc6a0_29364cuda3std3__45__cpo4cendE
	.align		8
        /*0040*/ 	.dword	_ZN39_INTERNAL_34fb7e5a_4_k_cu_177cc6a0_29364cuda3std3__441_GLOBAL__N__34fb7e5a_4_k_cu_177cc6a0_29366ignoreE
	.align		8
        /*0048*/ 	.dword	_ZN39_INTERNAL_34fb7e5a_4_k_cu_177cc6a0_29364cuda3std3__419piecewise_constructE
	.align		8
        /*0050*/ 	.dword	_ZN39_INTERNAL_34fb7e5a_4_k_cu_177cc6a0_29364cuda3std3__48in_placeE
	.align		8
        /*0058*/ 	.dword	_ZN39_INTERNAL_34fb7e5a_4_k_cu_177cc6a0_29364cuda3std6ranges3__45__cpo4swapE
	.align		8
        /*0060*/ 	.dword	_ZN39_INTERNAL_34fb7e5a_4_k_cu_177cc6a0_29364cuda3std6ranges3__45__cpo9iter_moveE
	.align		8
        /*0068*/ 	.dword	_ZN39_INTERNAL_34fb7e5a_4_k_cu_177cc6a0_29364cute7productE
	.align		8
        /*0070*/ 	.dword	_ZN39_INTERNAL_34fb7e5a_4_k_cu_177cc6a0_29364cute1_E
	.align		8
        /*0078*/ 	.dword	$str$25
	.align		8
        /*0080*/ 	.dword	$str$26
	.align		8
        /*0088*/ 	.dword	$str$27
	.align		8
        /*0090*/ 	.dword	$str$28


//--------------------- .text._ZN7cutlass13device_kernelINS_4gemm6kernel13GemmUniversalIN4cute5tupleIJiiiiEEENS1_10collective13CollectiveMmaINS1_35MainloopSm100TmaUmmaWarpSpecializedILi11ELi2ELi2ENS5_IJNS4_1CILi2EEENSA_ILi1EEESC_EEEEENS5_IJNSA_ILi256EEESF_NSA_ILi64EEEEEENS_12float_e4m3_tENS5_IJlSC_lEEESI_SJ_NS4_8TiledMMAINS4_8MMA_AtomIJNS4_10MMA_TraitsINS4_25SM100_MMA_F8F6F4_2x1SM_SSEJSI_SI_fSF_SF_NS4_17integral_constantINS4_4UMMA5MajorELSQ_0EEESR_NSO_INSP_7ScaleInELSS_0EEEST_EEEEEENS4_6LayoutINS5_IJSC_SC_SC_EEENS5_IJNSA_ILi0EEESY_SY_EEEEENS5_IJNS4_10UnderscoreES11_S11_EEEEENS4_18SM100_TMA_2SM_LOADENS4_14ComposedLayoutINS4_7SwizzleILi2ELi4ELi3EEENS4_18smem_ptr_flag_bitsILi8EEENSW_INS5_IJNSA_ILi8EEESG_EEENS5_IJSG_SC_EEEEEEEvNS4_8identityES14_S1E_vS1F_EENS_8epilogue10collective18CollectiveEpilogueINS1H_23Sm100TmaWarpSpecializedILi4ELi2ELi64ELb0ELb0EEEJNS5_IJNSA_ILi128EEESF_SG_EEENS5_IJNSW_IS1M_SC_EENSW_ISG_SC_EEEEESI_SJ_SI_SJ_NS1H_6fusion15FusionCallbacksIS1L_NS1R_13LinCombEltActINS1H_6thread4ReLuESI_fSI_fLNS_15FloatRoundStyleE2EEES1N_S1Q_JEEENS4_5SM1004TMEM4LOAD26SM100_TMEM_LOAD_32dp32b64xENS4_13SM90_TMA_LOADES1E_NS4_39AutoVectorizingCopyWithAssumedAlignmentILi128EEENS4_14SM90_TMA_STOREES1E_S25_S25_EEEvvEEEEvNT_6ParamsE --------------------------
	.section	.text._ZN7cutlass13device_kernelINS_4gemm6kernel13GemmUniversalIN4cute5tupleIJiiiiEEENS1_10collective13CollectiveMmaINS1_35MainloopSm100TmaUmmaWarpSpecializedILi11ELi2ELi2ENS5_IJNS4_1CILi2EEENSA_ILi1EEESC_EEEEENS5_IJNSA_ILi256EEESF_NSA_ILi64EEEEEENS_12float_e4m3_tENS5_IJlSC_lEEESI_SJ_NS4_8TiledMMAINS4_8MMA_AtomIJNS4_10MMA_TraitsINS4_25SM100_MMA_F8F6F4_2x1SM_SSEJSI_SI_fSF_SF_NS4_17integral_constantINS4_4UMMA5MajorELSQ_0EEESR_NSO_INSP_7ScaleInELSS_0EEEST_EEEEEENS4_6LayoutINS5_IJSC_SC_SC_EEENS5_IJNSA_ILi0EEESY_SY_EEEEENS5_IJNS4_10UnderscoreES11_S11_EEEEENS4_18SM100_TMA_2SM_LOADENS4_14ComposedLayoutINS4_7SwizzleILi2ELi4ELi3EEENS4_18smem_ptr_flag_bitsILi8EEENSW_INS5_IJNSA_ILi8EEESG_EEENS5_IJSG_SC_EEEEEEEvNS4_8identityES14_S1E_vS1F_EENS_8epilogue10collective18CollectiveEpilogueINS1H_23Sm100TmaWarpSpecializedILi4ELi2ELi64ELb0ELb0EEEJNS5_IJNSA_ILi128EEESF_SG_EEENS5_IJNSW_IS1M_SC_EENSW_ISG_SC_EEEEESI_SJ_SI_SJ_NS1H_6fusion15FusionCallbacksIS1L_NS1R_13LinCombEltActINS1H_6thread4ReLuESI_fSI_fLNS_15FloatRoundStyleE2EEES1N_S1Q_JEEENS4_5SM1004TMEM4LOAD26SM100_TMEM_LOAD_32dp32b64xENS4_13SM90_TMA_LOADES1E_NS4_39AutoVectorizingCopyWithAssumedAlignmentILi128EEENS4_14SM90_TMA_STOREES1E_S25_S25_EEEvvEEEEvNT_6ParamsE,"ax",@progbits
	.align	128
.text._ZN7cutlass13device_kernelINS_4gemm6kernel13GemmUniversalIN4cute5tupleIJiiiiEEENS1_10collective13CollectiveMmaINS1_35MainloopSm100TmaUmmaWarpSpecializedILi11ELi2ELi2ENS5_IJNS4_1CILi2EEENSA_ILi1EEESC_EEEEENS5_IJNSA_ILi256EEESF_NSA_ILi64EEEEEENS_12float_e4m3_tENS5_IJlSC_lEEESI_SJ_NS4_8TiledMMAINS4_8MMA_AtomIJNS4_10MMA_TraitsINS4_25SM100_MMA_F8F6F4_2x1SM_SSEJSI_SI_fSF_SF_NS4_17integral_constantINS4_4UMMA5MajorELSQ_0EEESR_NSO_INSP_7ScaleInELSS_0EEEST_EEEEEENS4_6LayoutINS5_IJSC_SC_SC_EEENS5_IJNSA_ILi0EEESY_SY_EEEEENS5_IJNS4_10UnderscoreES11_S11_EEEEENS4_18SM100_TMA_2SM_LOADENS4_14ComposedLayoutINS4_7SwizzleILi2ELi4ELi3EEENS4_18smem_ptr_flag_bitsILi8EEENSW_INS5_IJNSA_ILi8EEESG_EEENS5_IJSG_SC_EEEEEEEvNS4_8identityES14_S1E_vS1F_EENS_8epilogue10collective18CollectiveEpilogueINS1H_23Sm100TmaWarpSpecializedILi4ELi2ELi64ELb0ELb0EEEJNS5_IJNSA_ILi128EEESF_SG_EEENS5_IJNSW_IS1M_SC_EENSW_ISG_SC_EEEEESI_SJ_SI_SJ_NS1H_6fusion15FusionCallbacksIS1L_NS1R_13LinCombEltActINS1H_6thread4ReLuESI_fSI_fLNS_15FloatRoundStyleE2EEES1N_S1Q_JEEENS4_5SM1004TMEM4LOAD26SM100_TMEM_LOAD_32dp32b64xENS4_13SM90_TMA_LOADES1E_NS4_39AutoVectorizingCopyWithAssumedAlignmentILi128EEENS4_14SM90_TMA_STOREES1E_S25_S25_EEEvvEEEEvNT_6ParamsE:
        .type           _ZN7cutlass13device_kernelINS_4gemm6kernel13GemmUniversalIN4cute5tupleIJiiiiEEENS1_10collective13CollectiveMmaINS1_35MainloopSm100TmaUmmaWarpSpecializedILi11ELi2ELi2ENS5_IJNS4_1CILi2EEENSA_ILi1EEESC_EEEEENS5_IJNSA_ILi256EEESF_NSA_ILi64EEEEEENS_12float_e4m3_tENS5_IJlSC_lEEESI_SJ_NS4_8TiledMMAINS4_8MMA_AtomIJNS4_10MMA_TraitsINS4_25SM100_MMA_F8F6F4_2x1SM_SSEJSI_SI_fSF_SF_NS4_17integral_constantINS4_4UMMA5MajorELSQ_0EEESR_NSO_INSP_7ScaleInELSS_0EEEST_EEEEEENS4_6LayoutINS5_IJSC_SC_SC_EEENS5_IJNSA_ILi0EEESY_SY_EEEEENS5_IJNS4_10UnderscoreES11_S11_EEEEENS4_18SM100_TMA_2SM_LOADENS4_14ComposedLayoutINS4_7SwizzleILi2ELi4ELi3EEENS4_18smem_ptr_flag_bitsILi8EEENSW_INS5_IJNSA_ILi8EEESG_EEENS5_IJSG_SC_EEEEEEEvNS4_8identityES14_S1E_vS1F_EENS_8epilogue10collective18CollectiveEpilogueINS1H_23Sm100TmaWarpSpecializedILi4ELi2ELi64ELb0ELb0EEEJNS5_IJNSA_ILi128EEESF_SG_EEENS5_IJNSW_IS1M_SC_EENSW_ISG_SC_EEEEESI_SJ_SI_SJ_NS1H_6fusion15FusionCallbacksIS1L_NS1R_13LinCombEltActINS1H_6thread4ReLuESI_fSI_fLNS_15FloatRoundStyleE2EEES1N_S1Q_JEEENS4_5SM1004TMEM4LOAD26SM100_TMEM_LOAD_32dp32b64xENS4_13SM90_TMA_LOADES1E_NS4_39AutoVectorizingCopyWithAssumedAlignmentILi128EEENS4_14SM90_TMA_STOREES1E_S25_S25_EEEvvEEEEvNT_6ParamsE,@function
        .size           _ZN7cutlass13device_kernelINS_4gemm6kernel13GemmUniversalIN4cute5tupleIJiiiiEEENS1_10collective13CollectiveMmaINS1_35MainloopSm100TmaUmmaWarpSpecializedILi11ELi2ELi2ENS5_IJNS4_1CILi2EEENSA_ILi1EEESC_EEEEENS5_IJNSA_ILi256EEESF_NSA_ILi64EEEEEENS_12float_e4m3_tENS5_IJlSC_lEEESI_SJ_NS4_8TiledMMAINS4_8MMA_AtomIJNS4_10MMA_TraitsINS4_25SM100_MMA_F8F6F4_2x1SM_SSEJSI_SI_fSF_SF_NS4_17integral_constantINS4_4UMMA5MajorELSQ_0EEESR_NSO_INSP_7ScaleInELSS_0EEEST_EEEEEENS4_6LayoutINS5_IJSC_SC_SC_EEENS5_IJNSA_ILi0EEESY_SY_EEEEENS5_IJNS4_10UnderscoreES11_S11_EEEEENS4_18SM100_TMA_2SM_LOADENS4_14ComposedLayoutINS4_7SwizzleILi2ELi4ELi3EEENS4_18smem_ptr_flag_bitsILi8EEENSW_INS5_IJNSA_ILi8EEESG_EEENS5_IJSG_SC_EEEEEEEvNS4_8identityES14_S1E_vS1F_EENS_8epilogue10collective18CollectiveEpilogueINS1H_23Sm100TmaWarpSpecializedILi4ELi2ELi64ELb0ELb0EEEJNS5_IJNSA_ILi128EEESF_SG_EEENS5_IJNSW_IS1M_SC_EENSW_ISG_SC_EEEEESI_SJ_SI_SJ_NS1H_6fusion15FusionCallbacksIS1L_NS1R_13LinCombEltActINS1H_6thread4ReLuESI_fSI_fLNS_15FloatRoundStyleE2EEES1N_S1Q_JEEENS4_5SM1004TMEM4LOAD26SM100_TMEM_LOAD_32dp32b64xENS4_13SM90_TMA_LOADES1E_NS4_39AutoVectorizingCopyWithAssumedAlignmentILi128EEENS4_14SM90_TMA_STOREES1E_S25_S25_EEEvvEEEEvNT_6ParamsE,(.L_x_211 - _ZN7cutlass13device_kernelINS_4gemm6kernel13GemmUniversalIN4cute5tupleIJiiiiEEENS1_10collective13CollectiveMmaINS1_35MainloopSm100TmaUmmaWarpSpecializedILi11ELi2ELi2ENS5_IJNS4_1CILi2EEENSA_ILi1EEESC_EEEEENS5_IJNSA_ILi256EEESF_NSA_ILi64EEEEEENS_12float_e4m3_tENS5_IJlSC_lEEESI_SJ_NS4_8TiledMMAINS4_8MMA_AtomIJNS4_10MMA_TraitsINS4_25SM100_MMA_F8F6F4_2x1SM_SSEJSI_SI_fSF_SF_NS4_17integral_constantINS4_4UMMA5MajorELSQ_0EEESR_NSO_INSP_7ScaleInELSS_0EEEST_EEEEEENS4_6LayoutINS5_IJSC_SC_SC_EEENS5_IJNSA_ILi0EEESY_SY_EEEEENS5_IJNS4_10UnderscoreES11_S11_EEEEENS4_18SM100_TMA_2SM_LOADENS4_14ComposedLayoutINS4_7SwizzleILi2ELi4ELi3EEENS4_18smem_ptr_flag_bitsILi8EEENSW_INS5_IJNSA_ILi8EEESG_EEENS5_IJSG_SC_EEEEEEEvNS4_8identityES14_S1E_vS1F_EENS_8epilogue10collective18CollectiveEpilogueINS1H_23Sm100TmaWarpSpecializedILi4ELi2ELi64ELb0ELb0EEEJNS5_IJNSA_ILi128EEESF_SG_EEENS5_IJNSW_IS1M_SC_EENSW_ISG_SC_EEEEESI_SJ_SI_SJ_NS1H_6fusion15FusionCallbacksIS1L_NS1R_13LinCombEltActINS1H_6thread4ReLuESI_fSI_fLNS_15FloatRoundStyleE2EEES1N_S1Q_JEEENS4_5SM1004TMEM4LOAD26SM100_TMEM_LOAD_32dp32b64xENS4_13SM90_TMA_LOADES1E_NS4_39AutoVectorizingCopyWithAssumedAlignmentILi128EEENS4_14SM90_TMA_STOREES1E_S25_S25_EEEvvEEEEvNT_6ParamsE)
        .other          _ZN7cutlass13device_kernelINS_4gemm6kernel13GemmUniversalIN4cute5tupleIJiiiiEEENS1_10collective13CollectiveMmaINS1_35MainloopSm100TmaUmmaWarpSpecializedILi11ELi2ELi2ENS5_IJNS4_1CILi2EEENSA_ILi1EEESC_EEEEENS5_IJNSA_ILi256EEESF_NSA_ILi64EEEEEENS_12float_e4m3_tENS5_IJlSC_lEEESI_SJ_NS4_8TiledMMAINS4_8MMA_AtomIJNS4_10MMA_TraitsINS4_25SM100_MMA_F8F6F4_2x1SM_SSEJSI_SI_fSF_SF_NS4_17integral_constantINS4_4UMMA5MajorELSQ_0EEESR_NSO_INSP_7ScaleInELSS_0EEEST_EEEEEENS4_6LayoutINS5_IJSC_SC_SC_EEENS5_IJNSA_ILi0EEESY_SY_EEEEENS5_IJNS4_10UnderscoreES11_S11_EEEEENS4_18SM100_TMA_2SM_LOADENS4_14ComposedLayoutINS4_7SwizzleILi2ELi4ELi3EEENS4_18smem_ptr_flag_bitsILi8EEENSW_INS5_IJNSA_ILi8EEESG_EEENS5_IJSG_SC_EEEEEEEvNS4_8identityES14_S1E_vS1F_EENS_8epilogue10collective18CollectiveEpilogueINS1H_23Sm100TmaWarpSpecializedILi4ELi2ELi64ELb0ELb0EEEJNS5_IJNSA_ILi128EEESF_SG_EEENS5_IJNSW_IS1M_SC_EENSW_ISG_SC_EEEEESI_SJ_SI_SJ_NS1H_6fusion15FusionCallbacksIS1L_NS1R_13LinCombEltActINS1H_6thread4ReLuESI_fSI_fLNS_15FloatRoundStyleE2EEES1N_S1Q_JEEENS4_5SM1004TMEM4LOAD26SM100_TMEM_LOAD_32dp32b64xENS4_13SM90_TMA_LOADES1E_NS4_39AutoVectorizingCopyWithAssumedAlignmentILi128EEENS4_14SM90_TMA_STOREES1E_S25_S25_EEEvvEEEEvNT_6ParamsE,@"STO_CUDA_ENTRY STV_DEFAULT"
_ZN7cutlass13device_kernelINS_4gemm6kernel13GemmUniversalIN4cute5tupleIJiiiiEEENS1_10collective13CollectiveMmaINS1_35MainloopSm100TmaUmmaWarpSpecializedILi11ELi2ELi2ENS5_IJNS4_1CILi2EEENSA_ILi1EEESC_EEEEENS5_IJNSA_ILi256EEESF_NSA_ILi64EEEEEENS_12float_e4m3_tENS5_IJlSC_lEEESI_SJ_NS4_8TiledMMAINS4_8MMA_AtomIJNS4_10MMA_TraitsINS4_25SM100_MMA_F8F6F4_2x1SM_SSEJSI_SI_fSF_SF_NS4_17integral_constantINS4_4UMMA5MajorELSQ_0EEESR_NSO_INSP_7ScaleInELSS_0EEEST_EEEEEENS4_6LayoutINS5_IJSC_SC_SC_EEENS5_IJNSA_ILi0EEESY_SY_EEEEENS5_IJNS4_10UnderscoreES11_S11_EEEEENS4_18SM100_TMA_2SM_LOADENS4_14ComposedLayoutINS4_7SwizzleILi2ELi4ELi3EEENS4_18smem_ptr_flag_bitsILi8EEENSW_INS5_IJNSA_ILi8EEESG_EEENS5_IJSG_SC_EEEEEEEvNS4_8identityES14_S1E_vS1F_EENS_8epilogue10collective18CollectiveEpilogueINS1H_23Sm100TmaWarpSpecializedILi4ELi2ELi64ELb0ELb0EEEJNS5_IJNSA_ILi128EEESF_SG_EEENS5_IJNSW_IS1M_SC_EENSW_ISG_SC_EEEEESI_SJ_SI_SJ_NS1H_6fusion15FusionCallbacksIS1L_NS1R_13LinCombEltActINS1H_6thread4ReLuESI_fSI_fLNS_15FloatRoundStyleE2EEES1N_S1Q_JEEENS4_5SM1004TMEM4LOAD26SM100_TMEM_LOAD_32dp32b64xENS4_13SM90_TMA_LOADES1E_NS4_39AutoVectorizingCopyWithAssumedAlignmentILi128EEENS4_14SM90_TMA_STOREES1E_S25_S25_EEEvvEEEEvNT_6ParamsE:
[----:B------:R-:W1:Y:S01]  /*0000*/  LDC R1, c[0x0][0x37c] ;  /* 0x0000df00ff017b82 */ /* 0x000e620000000800 */
[----:B------:R-:W2:Y:S01]  /*0010*/  S2R R189, SR_TID.X ;  /* 0x0000000000bd7919 */ /* 0x000ea20000002100 */
[----:B------:R-:W3:Y:S06]  /*0020*/  LDCU.64 UR8, c[0x0][0x890] ;  /* 0x00011200ff0877ac */ /* 0x000eec0008000a00 */
[----:B------:R-:W4:Y:S01]  /*0030*/  S2UR UR37, SR_CgaCtaId ;  /* 0x00000000002579c3 */ /* 0x000f220000008800 */
[----:B------:R-:W-:Y:S02]  /*0040*/  PRMT R175, RZ, 0x7610, R175 ;  /* 0x00007610ffaf7816 */ /* 0x000fe400000000af */
[----:B------:R-:W-:Y:S01]  /*0050*/  ELECT P0, URZ, PT ;  /* 0x0000000000ff782f */ /* 0x000fe20003800000 */
[----:B------:R-:W1:Y:S01]  /*0060*/  LDCU.64 UR44, c[0x0][0x358] ;  /* 0x00006b00ff2c77ac */ /* 0x000e620008000a00 */
[----:B---3--:R-:W-:-:S04]  /*0070*/  UISETP.NE.U32.AND UP2, UPT, UR8, URZ, UPT ;  /* 0x000000ff0800728c */ /* 0x008fc8000bf45070 */
[----:B------:R-:W-:Y:S02]  /*0080*/  UISETP.NE.AND.EX UP2, UPT, UR9, URZ, UPT, UP2 ;  /* 0x000000ff0900728c */ /* 0x000fe4000bf45320 */
[----:B----4-:R-:W-:Y:S02]  /*0090*/  ULOP3.LUT UR5, UR37, 0x1, URZ, 0xc0, !UPT ;  /* 0x0000000125057892 */ /* 0x010fe4000f8ec0ff */
[----:B------:R-:W-:Y:S01]  /*00a0*/  ULOP3.LUT UR4, UR37, 0x1, URZ, 0x3c, !UPT ;  /* 0x0000000125047892 */ /* 0x000fe2000f8e3cff */
[----:B--2---:R-:W-:-:S05]  /*00b0*/  SHF.R.U32.HI R177, RZ, 0x5, R189 ;  /* 0x00000005ffb17819 */ /* 0x004fca00000116bd */
[----:B------:R-:W2:Y:S02]  /*00c0*/  SHFL.IDX PT, R0, R177, RZ, 0x1f ;  /* 0x00001fffb1007589 */ /* 0x000ea400000e0000 */
[----:B--2---:R-:W-:Y:S01]  /*00d0*/  R2UR UR10, R0 ;  /* 0x00000000000a72ca */ /* 0x004fe200000e0000 */
[----:B-1----:R-:W-:Y:S05]  /*00e0*/  BRA.U UP2, `(.L_x_0) ;  /* 0x00000001022c7547 */ /* 0x002fea000b800000 */
[----:B------:R-:W1:Y:S02]  /*00f0*/  LDCU.64 UR6, c[0x0][0x888] ;  /* 0x00011100ff0677ac */ /* 0x000e640008000a00 */
[----:B-1----:R-:W-:-:S04]  /*0100*/  UISETP.NE.U32.AND UP0, UPT, UR6, URZ, UPT ;  /* 0x000000ff0600728c */ /* 0x002fc8000bf05070 */
[----:B------:R-:W-:-:S09]  /*0110*/  UISETP.NE.AND.EX UP0, UPT, UR7, URZ, UPT, UP0 ;  /* 0x000000ff0700728c */ /* 0x000fd2000bf05300 */
[----:B------:R-:W-:Y:S05]  /*0120*/  BRA.U !UP0, `(.L_x_1) ;  /* 0x0000000108107547 */ /* 0x000fea000b800000 */
[----:B------:R-:W1:Y:S02]  /*0130*/  LDC.64 R2, c[0x0][0x888] ;  /* 0x00022200ff027b82 */ /* 0x000e640000000a00 */
[----:B-1----:R1:W5:Y:S01]  /*0140*/  LDG.E R81, desc[UR44][R2.64] ;  /* 0x0000002c02517981 */ /* 0x002362000c1e1900 */
[----:B------:R-:W-:Y:S01]  /*0150*/  HFMA2 R175, -RZ, RZ, 0, 5.9604644775390625e-08 ;  /* 0x00000001ffaf7431 */ /* 0x000fe200000001ff */
[----:B------:R-:W-:Y:S05]  /*0160*/  BRA `(.L_x_0) ;  /* 0x00000000000c7947 */ /* 0x000fea0003800000 */
.L_x_1:
[----:B------:R-:W1:Y:S01]  /*0170*/  LDCU UR6, c[0x0][0x880] ;  /* 0x00011000ff0677ac */ /* 0x000e620008000800 */
[----:B------:R-:W-:Y:S01]  /*0180*/  HFMA2 R175, -RZ, RZ, 0, 5.9604644775390625e-08 ;  /* 0x00000001ffaf7431 */ /* 0x000fe200000001ff */
[----:B-1----:R-:W-:-:S07]  /*0190*/  MOV R81, UR6 ;  /* 0x0000000600517c02 */ /* 0x002fce0008000f00 */
.L_x_0:
[----:B------:R-:W2:Y:S02]  /*01a0*/  LDCU.64 UR6, c[0x0][0x8b0] ;  /* 0x00011600ff0677ac */ /* 0x000ea40008000a00 */
[----:B--2---:R-:W-:-:S04]  /*01b0*/  UISETP.NE.U32.AND UP0, UPT, UR6, URZ, UPT ;  /* 0x000000ff0600728c */ /* 0x004fc8000bf05070 */
[----:B------:R-:W-:-:S09]  /*01c0*/  UISETP.NE.AND.EX UP0, UPT, UR7, URZ, UPT, UP0 ;  /* 0x000000ff0700728c */ /* 0x000fd2000bf05300 */
[----:B------:R-:W-:Y:S05]  /*01d0*/  BRA.U UP0, `(.L_x_2) ;  /* 0x0000000100247547 */ /* 0x000fea000b800000 */
[----:B------:R-:W2:Y:S02]  /*01e0*/  LDCU.64 UR6, c[0x0][0x8a8] ;  /* 0x00011500ff0677ac */ /* 0x000ea40008000a00 */
[----:B--2---:R-:W-:-:S04]  /*01f0*/  UISETP.NE.U32.AND UP0, UPT, UR6, URZ, UPT ;  /* 0x000000ff0600728c */ /* 0x004fc8000bf05070 */
[----:B------:R-:W-:-:S09]  /*0200*/  UISETP.NE.AND.EX UP0, UPT, UR7, URZ, UPT, UP0 ;  /* 0x000000ff0700728c */ /* 0x000fd2000bf05300 */
[----:B------:R-:W-:Y:S05]  /*0210*/  BRA.U !UP0, `(.L_x_3) ;  /* 0x00000001080c7547 */ /* 0x000fea000b800000 */
[----:B------:R-:W2:Y:S02]  /*0220*/  LDC.64 R78, c[0x0][0x8a8] ;  /* 0x00022a00ff4e7b82 */ /* 0x000ea40000000a00 */
[----:B--2---:R2:W5:Y:S01]  /*0230*/  LDG.E R78, desc[UR44][R78.64] ;  /* 0x0000002c4e4e7981 */ /* 0x004562000c1e1900 */
[----:B------:R-:W-:Y:S05]  /*0240*/  BRA `(.L_x_2) ;  /* 0x0000000000087947 */ /* 0x000fea0003800000 */
.L_x_3:
[----:B------:R-:W2:Y:S02]  /*0250*/  LDCU UR6, c[0x0][0x8a0] ;  /* 0x00011400ff0677ac */ /* 0x000ea40008000800 */
[----:B--2---:R-:W-:Y:S02]  /*0260*/  MOV R78, UR6 ;  /* 0x00000006004e7c02 */ /* 0x004fe40008000f00 */
.L_x_2:
[----:B------:R-:W-:Y:S01]  /*0270*/  IMAD.U32 R0, RZ, RZ, UR10 ;  /* 0x0000000aff007e24 */ /* 0x000fe2000f8e00ff */
[----:B------:R-:W-:Y:S04]  /*0280*/  BSSY.RECONVERGENT B0, `(.L_x_4) ;  /* 0x000000c000007945 */ /* 0x000fe80003800200 */
[C---:B------:R-:W-:Y:S02]  /*0290*/  ISETP.NE.OR P2, PT, R0.reuse, 0x1, !P0 ;  /* 0x000000010000780c */ /* 0x040fe40004745670 */
[----:B------:R-:W-:-:S11]  /*02a0*/  ISETP.NE.OR P1, PT, R0, 0x3, !P0 ;  /* 0x000000030000780c */ /* 0x000fd60004725670 */
[----:B------:R-:W-:Y:S05]  /*02b0*/  @P2 BRA `(.L_x_5) ;  /* 0x0000000000202947 */ /* 0x000fea0003800000 */
[----:B------:R-:W3:Y:S02]  /*02c0*/  LDCU.64 UR6, c[0x0][0x348] ;  /* 0x00006900ff0677ac */ /* 0x000ee40008000a00 */
[----:B---3--:R-:W-:Y:S02]  /*02d0*/  UIADD3 UR12, UP1, UPT, UR6, 0x80, URZ ;  /* 0x00000080060c7890 */ /* 0x008fe4000ff3e0ff */
[----:B------:R-:W-:Y:S02]  /*02e0*/  UIADD3 UR6, UP0, UPT, UR6, 0x180, URZ ;  /* 0x0000018006067890 */ /* 0x000fe4000ff1e0ff */
[----:B------:R-:W-:Y:S02]  /*02f0*/  UIADD3.X UR13, UPT, UPT, URZ, UR7, URZ, UP1, !UPT ;  /* 0x00000007ff0d7290 */ /* 0x000fe40008ffe4ff */
[----:B------:R-:W-:-:S07]  /*0300*/  UIADD3.X UR7, UPT, UPT, URZ, UR7, URZ, UP0, !UPT ;  /* 0x00000007ff077290 */ /* 0x000fce00087fe4ff */
[----:B------:R3:W-:Y:S02]  /*0310*/  UTMACCTL.PF [UR12] ;  /* 0x000000000c0079b9 */ /* 0x0007e40008040000 */
[----:B------:R3:W-:Y:S02]  /*0320*/  UTMACCTL.PF [UR6] ;  /* 0x00000000060079b9 */ /* 0x0007e40008040000 */
[----:B---3--:R-:W-:Y:S01]  /*0330*/  NOP ;  /* 0x0000000000007918 */ /* 0x008fe20000000000 */
.L_x_5:
[----:B------:R-:W-:Y:S05]  /*0340*/  BSYNC.RECONVERGENT B0 ;  /* 0x0000000000007941 */ /* 0x000fea0003800200 */
.L_x_4:
[----:B------:R-:W-:Y:S04]  /*0350*/  BSSY.RECONVERGENT B0, `(.L_x_6) ;  /* 0x000000a000007945 */ /* 0x000fe80003800200 */
        /* <DEDUP_REMOVED lines=9> */
.L_x_7:
[----:B------:R-:W-:Y:S05]  /*03f0*/  BSYNC.RECONVERGENT B0 ;  /* 0x0000000000007941 */ /* 0x000fea0003800200 */
.L_x_6:
[----:B------:R-:W3:Y:S01]  /*0400*/  LDCU.64 UR6, c[0x0][0x888] ;  /* 0x00011100ff0677ac */ /* 0x000ee20008000a00 */
[----:B------:R-:W-:Y:S02]  /*0410*/  UISETP.EQ.U32.AND UP1, UPT, UR8, URZ, UPT ;  /* 0x000000ff0800728c */ /* 0x000fe4000bf22070 */
[----:B------:R-:W-:Y:S02]  /*0420*/  UPLOP3.LUT UP5, UPT, UPT, UPT, UPT, 0x40, 0x4 ;  /* 0x000000000004789c */ /* 0x000fe40003fae870 */
[----:B---3--:R-:W-:-:S04]  /*0430*/  UISETP.NE.U32.AND UP0, UPT, UR6, URZ, UPT ;  /* 0x000000ff0600728c */ /* 0x008fc8000bf05070 */
[----:B------:R-:W-:-:S04]  /*0440*/  UISETP.NE.AND.EX UP0, UPT, UR7, URZ, UPT, UP0 ;  /* 0x000000ff0700728c */ /* 0x000fc8000bf05300 */
[----:B------:R-:W-:-:S04]  /*0450*/  UISETP.EQ.OR.EX UP3, UPT, UR9, URZ, !UP0, UP1 ;  /* 0x000000ff0900728c */ /* 0x000fc8000c762710 */
[----:B------:R-:W-:-:S05]  /*0460*/  UP2UR UR48, UPR, URZ, 0x8 ;  /* 0x00000008ff307883 */ /* 0x000fca0008000000 */
[----:B------:R-:W-:Y:S07]  /*0470*/  BRA.U !UP3, `(.L_x_8) ;  /* 0x000000010b147547 */ /* 0x000fee000b800000 */
[----:B------:R-:W-:Y:S01]  /*0480*/  PLOP3.LUT P2, PT, PT, PT, UP2, 0x80, 0x8 ;  /* 0x000000000008781c */ /* 0x000fe20003f4f028 */
[----:B------:R-:W-:-:S12]  /*0490*/  UPLOP3.LUT UP5, UPT, UPT, UPT, UP0, 0x40, 0x4 ;  /* 0x000000000004789c */ /* 0x000fd80003fae800 */
[----:B-----5:R-:W-:-:S13]  /*04a0*/  @!P2 FSETP.EQ.AND P1, PT, R81, RZ, PT ;  /* 0x000000ff5100a20b */ /* 0x020fda0003f22000 */
[----:B------:R-:W-:Y:S01]  /*04b0*/  @!P2 VOTEU.ANY UP1, P1 ;  /* 0x0000000000ffa886 */ /* 0x000fe20000820100 */
[----:B------:R-:W-:-:S11]  /*04c0*/  @!UP2 UPLOP3.LUT UP5, UPT, UPT, UPT, UP1, 0x80, 0x8 ;  /* 0x000000000008a89c */ /* 0x000fd60003faf010 */
.L_x_8:
[----:B------:R-:W3:Y:S01]  /*04d0*/  SHFL.IDX PT, R0, R177, RZ, 0x1f ;  /* 0x00001fffb1007589 */ /* 0x000ee200000e0000 */
[----:B------:R-:W-:-:S04]  /*04e0*/  UISETP.NE.AND UP1, UPT, UR10, 0x2, UPT ;  /* 0x000000020a00788c */ /* 0x000fc8000bf25270 */
[----:B------:R-:W-:Y:S02]  /*04f0*/  UISETP.EQ.AND UP2, UPT, UR5, URZ, !UP1 ;  /* 0x000000ff0500728c */ /* 0x000fe4000cf42270 */
[----:B------:R-:W-:-:S04]  /*0500*/  USEL UR6, URZ, 0x1, UP1 ;  /* 0x00000001ff067887 */ /* 0x000fc80008800000 */
[----:B------:R-:W-:Y:S02]  /*0510*/  PLOP3.LUT P5, PT, P0, PT, UP2, 0x80, 0x8 ;  /* 0x000000000008781c */ /* 0x000fe400007af028 */
[----:B---3--:R-:W-:-:S13]  /*0520*/  ISETP.NE.AND P1, PT, R0, RZ, PT ;  /* 0x000000ff0000720c */ /* 0x008fda0003f25270 */
[----:B------:R-:W-:Y:S05]  /*0530*/  @P1 BRA `(.L_x_9) ;  /* 0x0000000000881947 */ /* 0x000fea0003800000 */
[----:B------:R-:W-:Y:S01]  /*0540*/  ELECT P1, URZ, PT ;  /* 0x0000000000ff782f */ /* 0x000fe20003820000 */
[----:B------:R-:W-:-:S12]  /*0550*/  BSSY.RECONVERGENT B0, `(.L_x_9) ;  /* 0x0000020000007945 */ /* 0x000fd80003800200 */
[----:B------:R-:W-:Y:S05]  /*0560*/  @!P1 BRA `(.L_x_10) ;  /* 0x0000000000789947 */ /* 0x000fea0003800000 */
[----:B------:R-:W-:Y:S01]  /*0570*/  UMOV UR8, 0x400 ;  /* 0x0000040000087882 */ /* 0x000fe20000000000 */
[----:B------:R-:W-:Y:S01]  /*0580*/  UMOV UR7, 0x1 ;  /* 0x0000000100077882 */ /* 0x000fe20000000000 */
[----:B------:R-:W-:Y:S02]  /*0590*/  ULEA UR8, UR37, UR8, 0x18 ;  /* 0x0000000825087291 */ /* 0x000fe4000f8ec0ff */
[----:B------:R-:W-:-:S04]  /*05a0*/  UIADD3 UR12, UPT, UPT, -UR7, 0x100000, URZ ;  /* 0x00100000070c7890 */ /* 0x000fc8000fffe1ff */
[----:B------:R-:W-:Y:S02]  /*05b0*/  USHF.L.U32 UR13, UR12, 0xb, URZ ;  /* 0x0000000b0c0d7899 */ /* 0x000fe400080006ff */
[----:B------:R-:W-:Y:S01]  /*05c0*/  USHF.L.U32 UR12, UR12, 0x1, URZ ;  /* 0x000000010c0c7899 */ /* 0x000fe200080006ff */
[----:B------:R-:W3:Y:S11]  /*05d0*/  FENCE.VIEW.ASYNC.S ;  /* 0x00000000000073c6 */ /* 0x000ef60000000000 */
[----:B---3--:R3:W4:Y:S01]  /*05e0*/  SYNCS.EXCH.64 URZ, [UR8], UR12 ;  /* 0x0000000c08ff75b2 */ /* 0x0087220008000100 */
[----:B------:R3:W1:Y:S01]  /*05f0*/  SYNCS.EXCH.64 URZ, [UR8+0x58], UR12 ;  /* 0x0000580c08ff75b2 */ /* 0x0006620008000100 */
        /* <DEDUP_REMOVED lines=19> */
[----:B------:R3:W1:Y:S02]  /*0730*/  SYNCS.EXCH.64 URZ, [UR8+0xa8], UR12 ;  /* 0x0000a80c08ff75b2 */ /* 0x0006640008000100 */
[----:B---3--:R-:W-:Y:S01]  /*0740*/  NOP ;  /* 0x0000000000007918 */ /* 0x008fe20000000000 */
.L_x_10:
[----:B------:R-:W-:Y:S05]  /*0750*/  BSYNC.RECONVERGENT B0 ;  /* 0x0000000000007941 */ /* 0x000fea0003800200 */
.L_x_9:
[----:B------:R-:W3:Y:S01]  /*0760*/  SHFL.IDX PT, R0, R177, RZ, 0x1f ;  /* 0x00001fffb1007589 */ /* 0x000ee200000e0000 */
[----:B------:R-:W-:Y:S01]  /*0770*/  NOP ;  /* 0x0000000000007918 */ /* 0x000fe20000000000 */
[----:B---3--:R-:W-:-:S13]  /*0780*/  ISETP.NE.AND P1, PT, R0, 0x1, PT ;  /* 0x000000010000780c */ /* 0x008fda0003f25270 */
[----:B------:R-:W-:Y:S05]  /*0790*/  @P1 BRA `(.L_x_11) ;  /* 0x0000000000541947 */ /* 0x000fea0003800000 */
[----:B------:R-:W-:Y:S01]  /*07a0*/  UMOV UR9, 0x400 ;  /* 0x0000040000097882 */ /* 0x000fe20000000000 */
[----:B------:R-:W-:Y:S01]  /*07b0*/  UMOV UR8, 0x20 ;  /* 0x0000002000087882 */ /* 0x000fe20000000000 */
[----:B------:R-:W-:Y:S01]  /*07c0*/  UMOV UR7, 0x80 ;  /* 0x0000008000077882 */ /* 0x000fe20000000000 */
[----:B------:R-:W-:Y:S02]  /*07d0*/  ULEA UR9, UR37, UR9, 0x18 ;  /* 0x0000000925097291 */ /* 0x000fe4000f8ec0ff */
[----:B------:R-:W-:-:S04]  /*07e0*/  UIADD3 UR12, UPT, UPT, -UR8, 0x100000, URZ ;  /* 0x00100000080c7890 */ /* 0x000fc8000fffe1ff */
[----:B------:R-:W-:Y:S02]  /*07f0*/  USHF.L.U32 UR13, UR12, 0xb, URZ ;  /* 0x0000000b0c0d7899 */ /* 0x000fe400080006ff */
[----:B------:R-:W-:Y:S02]  /*0800*/  USHF.L.U32 UR12, UR12, 0x1, URZ ;  /* 0x000000010c0c7899 */ /* 0x000fe400080006ff */
[----:B------:R-:W-:-:S04]  /*0810*/  UIADD3 UR14, UPT, UPT, -UR7, 0x100000, URZ ;  /* 0x00100000070e7890 */ /* 0x000fc8000fffe1ff */
[----:B------:R-:W-:Y:S02]  /*0820*/  USHF.L.U32 UR15, UR14, 0xb, URZ ;  /* 0x0000000b0e0f7899 */ /* 0x000fe400080006ff */
[----:B------:R-:W-:Y:S01]  /*0830*/  USHF.L.U32 UR14, UR14, 0x1, URZ ;  /* 0x000000010e0e7899 */ /* 0x000fe200080006ff */
[----:B------:R-:W-:Y:S01]  /*0840*/  ELECT P1, URZ, PT ;  /* 0x0000000000ff782f */ /* 0x000fe20003820000 */
[----:B------:R-:W3:Y:S02]  /*0850*/  FENCE.VIEW.ASYNC.S ;  /* 0x00000000000073c6 */ /* 0x000ee40000000000 */
[----:B---3--:R3:W1:Y:S08]  /*0860*/  SYNCS.EXCH.64 URZ, [UR9+0xb0], UR12 ;  /* 0x0000b00c09ff75b2 */ /* 0x0086700008000100 */
[----:B------:R3:W1:Y:S01]  /*0870*/  SYNCS.EXCH.64 URZ, [UR9+0xd0], UR14 ;  /* 0x0000d00e09ff75b2 */ /* 0x0006620008000100 */
[----:B------:R3:W1:Y:S01]  /*0880*/  SYNCS.EXCH.64 URZ, [UR9+0xb8], UR12 ;  /* 0x0000b80c09ff75b2 */ /* 0x0006620008000100 */
[----:B------:R3:W1:Y:S01]  /*0890*/  SYNCS.EXCH.64 URZ, [UR9+0xd8], UR14 ;  /* 0x0000d80e09ff75b2 */ /* 0x0006620008000100 */
[----:B------:R3:W1:Y:S01]  /*08a0*/  SYNCS.EXCH.64 URZ, [UR9+0xc0], UR12 ;  /* 0x0000c00c09ff75b2 */ /* 0x0006620008000100 */
[----:B------:R3:W1:Y:S01]  /*08b0*/  SYNCS.EXCH.64 URZ, [UR9+0xe0], UR14 ;  /* 0x0000e00e09ff75b2 */ /* 0x0006620008000100 */
[----:B------:R3:W1:Y:S01]  /*08c0*/  SYNCS.EXCH.64 URZ, [UR9+0xc8], UR12 ;  /* 0x0000c80c09ff75b2 */ /* 0x0006620008000100 */
[----:B------:R3:W1:Y:S01]  /*08d0*/  SYNCS.EXCH.64 URZ, [UR9+0xe8], UR14 ;  /* 0x0000e80e09ff75b2 */ /* 0x0006620008000100 */
[----:B------:R-:W-:Y:S01]  /*08e0*/  NOP ;  /* 0x0000000000007918 */ /* 0x000fe20000000000 */
.L_x_11:
[----:B------:R-:W2:Y:S01]  /*08f0*/  SHFL.IDX PT, R0, R177, RZ, 0x1f ;  /* 0x00001fffb1007589 */ /* 0x000ea200000e0000 */
[----:B------:R-:W-:Y:S01]  /*0900*/  NOP ;  /* 0x0000000000007918 */ /* 0x000fe20000000000 */
[----:B--2---:R-:W-:-:S13]  /*0910*/  ISETP.NE.AND P1, PT, R0, 0x3, PT ;  /* 0x000000030000780c */ /* 0x004fda0003f25270 */
[----:B------:R-:W-:Y:S05]  /*0920*/  @P1 BRA `(.L_x_12) ;  /* 0x00000000002c1947 */ /* 0x000fea0003800000 */
[----:B------:R-:W-:Y:S01]  /*0930*/  UMOV UR8, 0x400 ;  /* 0x0000040000087882 */ /* 0x000fe20000000000 */
[----:B------:R-:W-:Y:S01]  /*0940*/  UMOV UR7, 0x20 ;  /* 0x0000002000077882 */ /* 0x000fe20000000000 */
[----:B------:R-:W-:Y:S02]  /*0950*/  ULEA UR8, UR37, UR8, 0x18 ;  /* 0x0000000825087291 */ /* 0x000fe4000f8ec0ff */
[----:B---3--:R-:W-:-:S04]  /*0960*/  UIADD3 UR12, UPT, UPT, -UR7, 0x100000, URZ ;  /* 0x00100000070c7890 */ /* 0x008fc8000fffe1ff */
[----:B------:R-:W-:Y:S02]  /*0970*/  USHF.L.U32 UR13, UR12, 0xb, URZ ;  /* 0x0000000b0c0d7899 */ /* 0x000fe400080006ff */
[----:B------:R-:W-:Y:S01]  /*0980*/  USHF.L.U32 UR12, UR12, 0x1, URZ ;  /* 0x000000010c0c7899 */ /* 0x000fe200080006ff */
[----:B------:R-:W-:Y:S01]  /*0990*/  ELECT P1, URZ, PT ;  /* 0x0000000000ff782f */ /* 0x000fe20003820000 */
[----:B------:R-:W2:Y:S10]  /*09a0*/  FENCE.VIEW.ASYNC.S ;  /* 0x00000000000073c6 */ /* 0x000eb40000000000 */
[----:B--2---:R2:W3:Y:S01]  /*09b0*/  SYNCS.EXCH.64 URZ, [UR8+0xf0], UR12 ;  /* 0x0000f00c08ff75b2 */ /* 0x0044e20008000100 */
[----:B------:R2:W1:Y:S01]  /*09c0*/  SYNCS.EXCH.64 URZ, [UR8+0xf8], UR12 ;  /* 0x0000f80c08ff75b2 */ /* 0x0004620008000100 */
[----:B------:R-:W-:Y:S01]  /*09d0*/  NOP ;  /* 0x0000000000007918 */ /* 0x000fe20000000000 */
.L_x_12:
[----:B------:R-:W4:Y:S01]  /*09e0*/  SHFL.IDX PT, R0, R177, RZ, 0x1f ;  /* 0x00001fffb1007589 */ /* 0x000f2200000e0000 */
[----:B------:R-:W-:Y:S01]  /*09f0*/  NOP ;  /* 0x0000000000007918 */ /* 0x000fe20000000000 */
[----:B----4-:R-:W-:-:S13]  /*0a00*/  ISETP.NE.AND P1, PT, R0, 0x4, PT ;  /* 0x000000040000780c */ /* 0x010fda0003f25270 */
[----:B------:R-:W-:Y:S05]  /*0a10*/  @P1 BRA `(.L_x_13) ;  /* 0x0000000000481947 */ /* 0x000fea0003800000 */
[----:B---3--:R-:W-:Y:S01]  /*0a20*/  UMOV UR9, 0x1a0 ;  /* 0x000001a000097882 */ /* 0x008fe20000000000 */
[----:B--2---:R-:W-:Y:S01]  /*0a30*/  UMOV UR8, 0x400 ;  /* 0x0000040000087882 */ /* 0x004fe20000000000 */
[----:B------:R-:W-:Y:S01]  /*0a40*/  USEL UR9, UR9, 0x1e0, UP5 ;  /* 0x000001e009097887 */ /* 0x000fe2000a800000 */
        /* <DEDUP_REMOVED lines=9> */
[----:B------:R-:W2:Y:S02]  /*0ae0*/  FENCE.VIEW.ASYNC.S ;  /* 0x00000000000073c6 */ /* 0x000ea40000000000 */
[----:B--2---:R4:W2:Y:S08]  /*0af0*/  SYNCS.EXCH.64 URZ, [UR8+0x100], UR12 ;  /* 0x0001000c08ff75b2 */ /* 0x0048b00008000100 */
[----:B------:R4:W3:Y:S01]  /*0b00*/  SYNCS.EXCH.64 URZ, [UR8+0x110], UR14 ;  /* 0x0001100e08ff75b2 */ /* 0x0008e20008000100 */
[----:B------:R4:W1:Y:S01]  /*0b10*/  SYNCS.EXCH.64 URZ, [UR8+0x108], UR12 ;  /* 0x0001080c08ff75b2 */ /* 0x0008620008000100 */
[----:B------:R4:W1:Y:S02]  /*0b20*/  SYNCS.EXCH.64 URZ, [UR8+0x118], UR14 ;  /* 0x0001180e08ff75b2 */ /* 0x0008640008000100 */
[----:B----4-:R-:W-:Y:S01]  /*0b30*/  NOP ;  /* 0x0000000000007918 */ /* 0x010fe20000000000 */
.L_x_13:
[----:B------:R-:W4:Y:S01]  /*0b40*/  SHFL.IDX PT, R0, R177, RZ, 0x1f ;  /* 0x00001fffb1007589 */ /* 0x000f2200000e0000 */
[----:B------:R-:W-:Y:S01]  /*0b50*/  NOP ;  /* 0x0000000000007918 */ /* 0x000fe20000000000 */
[----:B----4-:R-:W-:-:S13]  /*0b60*/  ISETP.NE.AND P1, PT, R0, 0x5, PT ;  /* 0x000000050000780c */ /* 0x010fda0003f25270 */
[----:B------:R-:W-:Y:S05]  /*0b70*/  @P1 BRA `(.L_x_14) ;  /* 0x0000000000441947 */ /* 0x000fea0003800000 */
[----:B---3--:R-:W-:Y:S01]  /*0b80*/  UMOV UR9, 0x400 ;  /* 0x0000040000097882 */ /* 0x008fe20000000000 */
[----:B--2---:R-:W-:Y:S01]  /*0b90*/  UMOV UR8, 0x1 ;  /* 0x0000000100087882 */ /* 0x004fe20000000000 */
        /* <DEDUP_REMOVED lines=15> */
.L_x_14:
[----:B------:R-:W4:Y:S01]  /*0c90*/  SHFL.IDX PT, R0, R177, RZ, 0x1f ;  /* 0x00001fffb1007589 */ /* 0x000f2200000e0000 */
[----:B------:R-:W-:Y:S01]  /*0ca0*/  ISETP.NE.OR P0, PT, RZ, UR10, !P0 ;  /* 0x0000000aff007c0c */ /* 0x000fe2000c705670 */
[----:B------:R-:W-:Y:S01]  /*0cb0*/  NOP ;  /* 0x0000000000007918 */ /* 0x000fe20000000000 */
[----:B----4-:R-:W-:-:S13]  /*0cc0*/  ISETP.NE.AND P1, PT, R0, 0x3, PT ;  /* 0x000000030000780c */ /* 0x010fda0003f25270 */
[----:B------:R-:W-:Y:S05]  /*0cd0*/  @P1 BRA `(.L_x_15) ;  /* 0x0000000000341947 */ /* 0x000fea0003800000 */
[----:B--2---:R-:W-:Y:S01]  /*0ce0*/  UMOV UR8, 0x400 ;  /* 0x0000040000087882 */ /* 0x004fe20000000000 */
[----:B------:R-:W-:Y:S01]  /*0cf0*/  UMOV UR7, 0x20 ;  /* 0x0000002000077882 */ /* 0x000fe20000000000 */
[----:B------:R-:W-:Y:S02]  /*0d00*/  ULEA UR8, UR37, UR8, 0x18 ;  /* 0x0000000825087291 */ /* 0x000fe4000f8ec0ff */
[----:B---3--:R-:W-:-:S04]  /*0d10*/  UIADD3 UR12, UPT, UPT, -UR7, 0x100000, URZ ;  /* 0x00100000070c7890 */ /* 0x008fc8000fffe1ff */
[----:B------:R-:W-:Y:S02]  /*0d20*/  USHF.L.U32 UR13, UR12, 0xb, URZ ;  /* 0x0000000b0c0d7899 */ /* 0x000fe400080006ff */
[----:B------:R-:W-:Y:S01]  /*0d30*/  USHF.L.U32 UR12, UR12, 0x1, URZ ;  /* 0x000000010c0c7899 */ /* 0x000fe200080006ff */
[----:B------:R-:W-:Y:S01]  /*0d40*/  ELECT P1, URZ, PT ;  /* 0x0000000000ff782f */ /* 0x000fe20003820000 */
[----:B------:R-:W2:Y:S10]  /*0d50*/  FENCE.VIEW.ASYNC.S ;  /* 0x00000000000073c6 */ /* 0x000eb40000000000 */
[----:B--2---:R4:W2:Y:S01]  /*0d60*/  SYNCS.EXCH.64 URZ, [UR8+0x140], UR12 ;  /* 0x0001400c08ff75b2 */ /* 0x0048a20008000100 */
[----:B------:R4:W3:Y:S01]  /*0d70*/  SYNCS.EXCH.64 URZ, [UR8+0x150], UR12 ;  /* 0x0001500c08ff75b2 */ /* 0x0008e20008000100 */
[----:B------:R4:W1:Y:S01]  /*0d80*/  SYNCS.EXCH.64 URZ, [UR8+0x148], UR12 ;  /* 0x0001480c08ff75b2 */ /* 0x0008620008000100 */
[----:B------:R4:W1:Y:S02]  /*0d90*/  SYNCS.EXCH.64 URZ, [UR8+0x158], UR12 ;  /* 0x0001580c08ff75b2 */ /* 0x0008640008000100 */
[----:B----4-:R-:W-:Y:S01]  /*0da0*/  NOP ;  /* 0x0000000000007918 */ /* 0x010fe20000000000 */
.L_x_15:
[----:B------:R-:W-:Y:S01]  /*0db0*/  VOTEU.ALL UP1, P0 ;  /* 0x0000000000ff7886 */ /* 0x000fe20000020000 */
[----:B--2---:R-:W2:Y:S01]  /*0dc0*/  LDCU UR8, c[0x0][0x36c] ;  /* 0x00006d80ff0877ac */ /* 0x004ea20008000800 */
[----:B------:R-:W-:Y:S01]  /*0dd0*/  NOP ;  /* 0x0000000000007918 */ /* 0x000fe20000000000 */
[----:B------:R-:W-:Y:S01]  /*0de0*/  LOP3.LUT R10, R189, 0x1f, RZ, 0xc0, !PT ;  /* 0x0000001fbd0a7812 */ /* 0x000fe200078ec0ff */
[----:B---3--:R-:W-:Y:S01]  /*0df0*/  UMOV UR12, 0x20 ;  /* 0x00000020000c7882 */ /* 0x008fe20000000000 */
[----:B------:R-:W-:Y:S01]  /*0e00*/  @!UP1 UMOV UR7, 0x400 ;  /* 0x0000040000079882 */ /* 0x000fe20000000000 */
[----:B------:R-:W-:-:S04]  /*0e10*/  @!UP1 UIADD3 UR12, UPT, UPT, -UR12, 0x100000, URZ ;  /* 0x001000000c0c9890 */ /* 0x000fc8000fffe1ff */
[----:B------:R-:W-:Y:S02]  /*0e20*/  @!UP1 USHF.L.U32 UR13, UR12, 0xb, URZ ;  /* 0x0000000b0c0d9899 */ /* 0x000fe400080006ff */
[----:B------:R-:W-:Y:S02]  /*0e30*/  @!UP1 USHF.L.U32 UR12, UR12, 0x1, URZ ;  /* 0x000000010c0c9899 */ /* 0x000fe400080006ff */
[----:B------:R-:W-:Y:S01]  /*0e40*/  @!UP1 ULEA UR7, UR37, UR7, 0x18 ;  /* 0x0000000725079291 */ /* 0x000fe2000f8ec0ff */
[----:B------:R-:W-:Y:S01]  /*0e50*/  VOTEU.ALL UP1, P0 ;  /* 0x0000000000ff7886 */ /* 0x000fe20000020000 */
[----:B------:R-:W-:Y:S01]  /*0e60*/  UISETP.NE.AND UP4, UPT, UR10, URZ, UPT ;  /* 0x000000ff0a00728c */ /* 0x000fe2000bf85270 */
[----:B------:R-:W3:Y:S09]  /*0e70*/  FENCE.VIEW.ASYNC.S ;  /* 0x00000000000073c6 */ /* 0x000ef20000000000 */
[----:B---3--:R3:W4:Y:S01]  /*0e80*/  @!UP1 SYNCS.EXCH.64 URZ, [UR7+0x160], UR12 ;  /* 0x0001600c07ff95b2 */ /* 0x0087220008000100 */
[----:B--2---:R-:W-:-:S09]  /*0e90*/  UISETP.EQ.U32.AND UP1, UPT, UR8, 0x1, UPT ;  /* 0x000000010800788c */ /* 0x004fd2000bf22070 */
[----:B------:R-:W-:Y:S05]  /*0ea0*/  BRA.U !UP1, `(.L_x_16) ;  /* 0x0000000109087547 */ /* 0x000fea000b800000 */
[----:B-1--4-:R-:W-:Y:S01]  /*0eb0*/  UCGABAR_ARV ;  /* 0x00000000000079c7 */ /* 0x012fe20008000000 */
[----:B------:R-:W-:Y:S05]  /*0ec0*/  BRA `(.L_x_17) ;  /* 0x0000000000047947 */ /* 0x000fea0003800000 */
.L_x_16:
[----:B-1--4-:R-:W-:Y:S01]  /*0ed0*/  NOP ;  /* 0x0000000000007918 */ /* 0x012fe20000000000 */
.L_x_17:
[----:B------:R-:W1:Y:S01]  /*0ee0*/  S2R R20, SR_CTAID.Y ;  /* 0x0000000000147919 */ /* 0x000e620000002600 */
[----:B------:R-:W-:-:S05]  /*0ef0*/  CS2R.32 R174, SR_CgaSize ;  /* 0x0000000000ae7805 */ /* 0x000fca0000008a00 */
[----:B------:R-:W-:-:S05]  /*0f00*/  IMAD R174, R174, -0xa0, RZ ;  /* 0xffffff60aeae7824 */ /* 0x000fca00078e02ff */
[----:B---3--:R-:W-:-:S14]  /*0f10*/  R2UR UR7, R174 ;  /* 0x00000000ae0772ca */ /* 0x008fdc00000e0000 */
[----:B------:R-:W2:Y:S01]  /*0f20*/  LDCU UR7, c[0x0][UR7+0x2b4] ;  /* 0x00005680070777ac */ /* 0x000ea20008000800 */
[----:B------:R-:W-:-:S05]  /*0f30*/  CS2R.32 R0, SR_CgaSize ;  /* 0x0000000000007805 */ /* 0x000fca0000008a00 */
[----:B------:R-:W-:-:S06]  /*0f40*/  IMAD R0, R0, -0xa0, RZ ;  /* 0xffffff6000007824 */ /* 0x000fcc00078e02ff */
[----:B------:R-:W3:Y:S01]  /*0f50*/  LDC R0, c[0x0][R0+0x2a4] ;  /* 0x0000a90000007b82 */ /* 0x000ee20000000800 */
[----:B------:R-:W-:Y:S01]  /*0f60*/  PRMT R8, RZ, 0x7610, R8 ;  /* 0x00007610ff087816 */ /* 0x000fe20000000008 */
[----:B------:R-:W4:Y:S01]  /*0f70*/  S2R R11, SR_CTAID.X ;  /* 0x00000000000b7919 */ /* 0x000f220000002500 */
[----:B------:R-:W-:-:S05]  /*0f80*/  CS2R.32 R174, SR_CgaSize ;  /* 0x0000000000ae7805 */ /* 0x000fca0000008a00 */
[----:B------:R-:W-:-:S05]  /*0f90*/  IMAD R174, R174, -0xa0, RZ ;  /* 0xffffff60aeae7824 */ /* 0x000fca00078e02ff */
[----:B------:R-:W-:-:S14]  /*0fa0*/  R2UR UR8, R174 ;  /* 0x00000000ae0872ca */ /* 0x000fdc00000e0000 */
[----:B------:R-:W3:Y:S01]  /*0fb0*/  LDCU UR8, c[0x0][UR8+0x2b0] ;  /* 0x00005600080877ac */ /* 0x000ee20008000800 */
[----:B------:R-:W-:Y:S01]  /*0fc0*/  UISETP.NE.AND UP2, UPT, UR10, 0x2, UPT ;  /* 0x000000020a00788c */ /* 0x000fe2000bf45270 */
[----:B------:R-:W2:Y:S01]  /*0fd0*/  LDC R9, c[0x0][0xb24] ;  /* 0x0002c900ff097b82 */ /* 0x000ea20000000800 */
[----:B------:R-:W-:-:S05]  /*0fe0*/  CS2R.32 R2, SR_CgaSize ;  /* 0x0000000000027805 */ /* 0x000fca0000008a00 */
[----:B------:R-:W-:-:S06]  /*0ff0*/  IMAD R2, R2, -0xa0, RZ ;  /* 0xffffff6002027824 */ /* 0x000fcc00078e02ff */
[----:B------:R-:W3:Y:S08]  /*1000*/  LDC R2, c[0x0][R2+0x2a0] ;  /* 0x0000a80002027b82 */ /* 0x000ef00000000800 */
[----:B------:R-:W3:Y:S01]  /*1010*/  LDC R72, c[0x0][0xb24] ;  /* 0x0002c900ff487b82 */ /* 0x000ee20000000800 */
[----:B-1----:R-:W-:-:S07]  /*1020*/  I2FP.F32.U32 R3, R20 ;  /* 0x0000001400037245 */ /* 0x002fce0000201000 */
[----:B------:R-:W1:Y:S01]  /*1030*/  S2UR UR36, SR_CTAID.Z ;  /* 0x00000000002479c3 */ /* 0x000e620000002700 */
[----:B--2---:R-:W-:Y:S01]  /*1040*/  ISETP.GE.AND P0, PT, R9, 0x1, PT ;  /* 0x000000010900780c */ /* 0x004fe20003f06270 */
[----:B----4-:R-:W-:Y:S01]  /*1050*/  IMAD.MOV.U32 R21, RZ, RZ, R11 ;  /* 0x000000ffff157224 */ /* 0x010fe200078e000b */
[----:B------:R-:W-:Y:S01]  /*1060*/  I2FP.F32.U32 R4, R11 ;  /* 0x0000000b00047245 */ /* 0x000fe20000201000 */
[----:B------:R-:W-:Y:S01]  /*1070*/  FMUL R3, R3, UR7 ;  /* 0x0000000703037c20 */ /* 0x000fe20008400000 */
[----:B------:R-:W2:Y:S03]  /*1080*/  LDCU UR7, c[0x0][0xb30] ;  /* 0x00016600ff0777ac */ /* 0x000ea60008000800 */
[----:B---3--:R-:W-:Y:S01]  /*1090*/  FMUL R4, R4, UR8 ;  /* 0x0000000804047c20 */ /* 0x008fe20008400000 */
[----:B------:R-:W3:Y:S08]  /*10a0*/  F2I.U32.TRUNC.NTZ R147, R3 ;  /* 0x0000000300937305 */ /* 0x000ef0000020f000 */
[----:B------:R-:W4:Y:S01]  /*10b0*/  F2I.U32.TRUNC.NTZ R174, R4 ;  /* 0x0000000400ae7305 */ /* 0x000f22000020f000 */
[----:B--2---:R-:W-:Y:S01]  /*10c0*/  UISETP.NE.AND UP3, UPT, UR7, 0x1, UPT ;  /* 0x000000010700788c */ /* 0x004fe2000bf65270 */
[----:B---3--:R-:W-:-:S05]  /*10d0*/  IADD3 R147, PT, PT, -R147, RZ, RZ ;  /* 0x000000ff93937210 */ /* 0x008fca0007ffe1ff */
[----:B------:R-:W-:Y:S01]  /*10e0*/  IMAD R147, R0, R147, R20 ;  /* 0x0000009300937224 */ /* 0x000fe200078e0214 */
[----:B------:R-:W-:Y:S01]  /*10f0*/  PRMT R0, RZ, 0x7610, R0 ;  /* 0x00007610ff007816 */ /* 0x000fe20000000000 */
[----:B----4-:R-:W-:-:S04]  /*1100*/  IMAD.MOV R174, RZ, RZ, -R174 ;  /* 0x000000ffffae7224 */ /* 0x010fc800078e0aae */
[----:B------:R-:W-:Y:S01]  /*1110*/  IMAD R174, R2, R174, R11 ;  /* 0x000000ae02ae7224 */ /* 0x000fe200078e020b */
[----:B-1----:R-:W-:Y:S06]  /*1120*/  BRA.U UP4, `(.L_x_18) ;  /* 0x0000000104247547 */ /* 0x002fec000b800000 */
[----:B------:R-:W-:Y:S01]  /*1130*/  ISETP.NE.AND P1, PT, R147, RZ, PT ;  /* 0x000000ff9300720c */ /* 0x000fe20003f25270 */
[----:B------:R-:W-:Y:S01]  /*1140*/  IMAD.MOV.U32 R0, RZ, RZ, 0x3 ;  /* 0x00000003ff007424 */ /* 0x000fe200078e00ff */
[C---:B------:R-:W-:Y:S02]  /*1150*/  LOP3.LUT R3, R174.reuse, 0xfffffffe, RZ, 0xc0, !PT ;  /* 0xfffffffeae037812 */ /* 0x040fe400078ec0ff */
[----:B------:R-:W-:Y:S02]  /*1160*/  ISETP.LT.U32.OR P1, PT, R174, 0x2, !P1 ;  /* 0x00000002ae00780c */ /* 0x000fe40004f21470 */
[----:B------:R-:W-:Y:S02]  /*1170*/  SHF.L.U32 R0, R0, R3, RZ ;  /* 0x0000000300007219 */ /* 0x000fe400000006ff */
[----:B------:R-:W-:Y:S02]  /*1180*/  SEL R5, RZ, 0x1, !P1 ;  /* 0x00000001ff057807 */ /* 0x000fe40004800000 */
[----:B------:R-:W-:-:S05]  /*1190*/  SEL R2, RZ, 0x2, !P1 ;  /* 0x00000002ff027807 */ /* 0x000fca0004800000 */
[----:B------:R-:W-:-:S05]  /*11a0*/  IMAD.IADD R2, R5, 0x1, R2 ;  /* 0x0000000105027824 */ /* 0x000fca00078e0202 */
[----:B------:R-:W-:Y:S02]  /*11b0*/  PRMT R8, R2, 0x7610, R8 ;  /* 0x0000761002087816 */ /* 0x000fe40000000008 */
.L_x_18:
[----:B------:R-:W-:Y:S05]  /*11c0*/  @!P0 BRA `(.L_x_19) ;  /* 0x0000000000b88947 */ /* 0x000fea0003800000 */
[----:B------:R-:W1:Y:S01]  /*11d0*/  LDC.64 R4, c[0x0][0xb18] ;  /* 0x0002c600ff047b82 */ /* 0x000e620000000a00 */
[----:B------:R-:W-:-:S07]  /*11e0*/  ISETP.NE.AND P0, PT, R9, 0x1, PT ;  /* 0x000000010900780c */ /* 0x000fce0003f05270 */
[----:B------:R-:W2:Y:S08]  /*11f0*/  LDC R14, c[0x0][0xb0c] ;  /* 0x0002c300ff0e7b82 */ /* 0x000eb00000000800 */
[----:B------:R-:W3:Y:S08]  /*1200*/  LDC R13, c[0x0][0x370] ;  /* 0x0000dc00ff0d7b82 */ /* 0x000ef00000000800 */
[----:B------:R-:W4:Y:S01]  /*1210*/  LDC R16, c[0x0][0x374] ;  /* 0x0000dd00ff107b82 */ /* 0x000f220000000800 */
[----:B-1----:R-:W-:-:S07]  /*1220*/  ISETP.NE.AND P1, PT, R4, 0x1, PT ;  /* 0x000000010400780c */ /* 0x002fce0003f25270 */
[----:B------:R-:W3:Y:S01]  /*1230*/  LDC.64 R6, c[0x0][0xb10] ;  /* 0x0002c400ff067b82 */ /* 0x000ee20000000a00 */
[----:B--2---:R-:W-:-:S07]  /*1240*/  ISETP.NE.AND P2, PT, R14, 0x1, PT ;  /* 0x000000010e00780c */ /* 0x004fce0003f45270 */
[----:B------:R-:W1:Y:S08]  /*1250*/  LDC R12, c[0x0][0xb20] ;  /* 0x0002c800ff0c7b82 */ /* 0x000e700000000800 */
[----:B------:R-:W2:Y:S01]  /*1260*/  LDC.64 R2, c[0x0][0xb28] ;  /* 0x0002ca00ff027b82 */ /* 0x000ea20000000a00 */
[----:B----4-:R-:W-:-:S04]  /*1270*/  IMAD.HI.U32 R15, R16, R5, RZ ;  /* 0x00000005100f7227 */ /* 0x010fc800078e00ff */
[----:B------:R-:W-:-:S04]  /*1280*/  IMAD.HI.U32 R5, R20, R5, RZ ;  /* 0x0000000514057227 */ /* 0x000fc800078e00ff */
[----:B---3--:R-:W-:-:S04]  /*1290*/  IMAD.HI.U32 R18, R13, R6, RZ ;  /* 0x000000060d127227 */ /* 0x008fc800078e00ff */
[C---:B------:R-:W-:Y:S01]  /*12a0*/  IMAD.HI.U32 R22, R11.reuse, R6, RZ ;  /* 0x000000060b167227 */ /* 0x040fe200078e00ff */
[-C--:B------:R-:W-:Y:S02]  /*12b0*/  @P2 SHF.R.U32.HI R13, RZ, R7.reuse, R18 ;  /* 0x00000007ff0d2219 */ /* 0x080fe40000011612 */
[-C--:B-1----:R-:W-:Y:S02]  /*12c0*/  @P1 SHF.R.U32.HI R16, RZ, R12.reuse, R15 ;  /* 0x0000000cff101219 */ /* 0x082fe4000001160f */
[----:B------:R-:W-:Y:S02]  /*12d0*/  SHF.R.U32.HI R5, RZ, R12, R5 ;  /* 0x0000000cff057219 */ /* 0x000fe40000011605 */
[----:B------:R-:W-:Y:S02]  /*12e0*/  SHF.R.U32.HI R22, RZ, R7, R22 ;  /* 0x00000007ff167219 */ /* 0x000fe40000011616 */
[----:B------:R-:W-:Y:S01]  /*12f0*/  SEL R5, R20, R5, !P1 ;  /* 0x0000000514057207 */ /* 0x000fe20004800000 */
[----:B--2---:R-:W-:Y:S01]  /*1300*/  IMAD.HI.U32 R18, R16, R2, RZ ;  /* 0x0000000210127227 */ /* 0x004fe200078e00ff */
[----:B------:R-:W-:-:S02]  /*1310*/  SEL R21, R11, R22, !P2 ;  /* 0x000000160b157207 */ /* 0x000fc40005000000 */
[----:B------:R-:W-:Y:S01]  /*1320*/  IADD3 R7, PT, PT, -R5, RZ, RZ ;  /* 0x000000ff05077210 */ /* 0x000fe20007ffe1ff */
[----:B------:R-:W-:Y:S01]  /*1330*/  IMAD.HI.U32 R6, R13, R2, RZ ;  /* 0x000000020d067227 */ /* 0x000fe200078e00ff */
[----:B------:R-:W-:-:S03]  /*1340*/  @P0 SHF.R.U32.HI R16, RZ, R3, R18 ;  /* 0x00000003ff100219 */ /* 0x000fc60000011612 */
[----:B------:R-:W-:Y:S01]  /*1350*/  IMAD R7, R4, R7, R20 ;  /* 0x0000000704077224 */ /* 0x000fe200078e0214 */
[----:B------:R-:W-:Y:S01]  /*1360*/  @P0 SHF.R.U32.HI R13, RZ, R3, R6 ;  /* 0x00000003ff0d0219 */ /* 0x000fe20000011606 */
[----:B------:R-:W-:-:S04]  /*1370*/  IMAD R16, R16, R9, RZ ;  /* 0x0000000910107224 */ /* 0x000fc800078e02ff */
[----:B------:R-:W-:Y:S01]  /*1380*/  IMAD R6, R13, R9, RZ ;  /* 0x000000090d067224 */ /* 0x000fe200078e02ff */
[----:B------:R-:W-:-:S04]  /*1390*/  ISETP.GE.AND P1, PT, R5, R16, PT ;  /* 0x000000100500720c */ /* 0x000fc80003f26270 */
[----:B------:R-:W-:Y:S01]  /*13a0*/  ISETP.GE.OR P1, PT, R21, R6, P1 ;  /* 0x000000061500720c */ /* 0x000fe20000f26670 */
[----:B------:R-:W-:-:S05]  /*13b0*/  IMAD.HI.U32 R6, R5, R2, RZ ;  /* 0x0000000205067227 */ /* 0x000fca00078e00ff */
[----:B------:R-:W-:-:S04]  /*13c0*/  SHF.R.U32.HI R6, RZ, R3, R6 ;  /* 0x00000003ff067219 */ /* 0x000fc80000011606 */
[----:B------:R-:W-:-:S03]  /*13d0*/  SEL R6, R5, R6, !P0 ;  /* 0x0000000605067207 */ /* 0x000fc60004000000 */
[----:B------:R-:W-:Y:S01]  /*13e0*/  @!P1 IMAD.HI.U32 R12, R21, R2, RZ ;  /* 0x00000002150c9227 */ /* 0x000fe200078e00ff */
[----:B------:R-:W-:-:S04]  /*13f0*/  IADD3 R2, PT, PT, -R6, RZ, RZ ;  /* 0x000000ff06027210 */ /* 0x000fc80007ffe1ff */
[----:B------:R-:W-:Y:S01]  /*1400*/  @!P1 SHF.R.U32.HI R12, RZ, R3, R12 ;  /* 0x00000003ff0c9219 */ /* 0x000fe2000001160c */
[----:B------:R-:W-:-:S03]  /*1410*/  IMAD R2, R9, R2, R5 ;  /* 0x0000000209027224 */ /* 0x000fc600078e0205 */
[----:B------:R-:W-:-:S05]  /*1420*/  @!P1 SEL R3, R21, R12, !P0 ;  /* 0x0000000c15039207 */ /* 0x000fca0004000000 */
[--C-:B------:R-:W-:Y:S02]  /*1430*/  @!P1 IMAD.IADD R6, R6, 0x1, -R3.reuse ;  /* 0x0000000106069824 */ /* 0x100fe400078e0a03 */
[----:B------:R-:W-:Y:S01]  /*1440*/  @!P1 IMAD R3, R2, R13, R3 ;  /* 0x0000000d02039224 */ /* 0x000fe200078e0203 */
[----:B------:R-:W-:Y:S01]  /*1450*/  IADD3 R2, PT, PT, -R21, RZ, RZ ;  /* 0x000000ff15027210 */ /* 0x000fe20007ffe1ff */
[----:B------:R-:W-:Y:S02]  /*1460*/  @!P1 IMAD R5, R6, R9, R21 ;  /* 0x0000000906059224 */ /* 0x000fe400078e0215 */
[----:B------:R-:W-:Y:S02]  /*1470*/  @!P1 IMAD.MOV.U32 R21, RZ, RZ, R3 ;  /* 0x000000ffff159224 */ /* 0x000fe400078e0003 */
[----:B------:R-:W-:Y:S02]  /*1480*/  IMAD R2, R14, R2, R11 ;  /* 0x000000020e027224 */ /* 0x000fe400078e020b */
[----:B------:R-:W-:-:S02]  /*1490*/  IMAD R20, R5, R4, R7 ;  /* 0x0000000405147224 */ /* 0x000fc400078e0207 */
[----:B------:R-:W-:Y:S02]  /*14a0*/  IMAD R21, R21, R14, R2 ;  /* 0x0000000e15157224 */ /* 0x000fe400078e0202 */
.L_x_19:
[----:B------:R-:W-:Y:S05]  /*14b0*/  BRA.U UP3, `(.L_x_20) ;  /* 0x0000000103407547 */ /* 0x000fea000b800000 */
[----:B------:R-:W1:Y:S08]  /*14c0*/  LDC.64 R4, c[0x0][0xb10] ;  /* 0x0002c400ff047b82 */ /* 0x000e700000000a00 */
[----:B------:R-:W2:Y:S08]  /*14d0*/  LDC.64 R2, c[0x0][0xb18] ;  /* 0x0002c600ff027b82 */ /* 0x000eb00000000a00 */
[----:B------:R-:W3:Y:S08]  /*14e0*/  LDC R6, c[0x0][0xb20] ;  /* 0x0002c800ff067b82 */ /* 0x000ef00000000800 */
[----:B------:R-:W4:Y:S01]  /*14f0*/  LDC R12, c[0x0][0xb0c] ;  /* 0x0002c300ff0c7b82 */ /* 0x000f220000000800 */
[----:B-1----:R-:W-:-:S05]  /*1500*/  IMAD.HI.U32 R4, R21, R4, RZ ;  /* 0x0000000415047227 */ /* 0x002fca00078e00ff */
[----:B------:R-:W-:Y:S01]  /*1510*/  SHF.R.U32.HI R4, RZ, R5, R4 ;  /* 0x00000005ff047219 */ /* 0x000fe20000011604 */
[----:B--2---:R-:W-:Y:S01]  /*1520*/  IMAD.HI.U32 R3, R20, R3, RZ ;  /* 0x0000000314037227 */ /* 0x004fe200078e00ff */
[----:B------:R-:W-:-:S04]  /*1530*/  ISETP.NE.AND P0, PT, R2, 0x1, PT ;  /* 0x000000010200780c */ /* 0x000fc80003f05270 */
[----:B---3--:R-:W-:-:S04]  /*1540*/  SHF.R.U32.HI R3, RZ, R6, R3 ;  /* 0x00000006ff037219 */ /* 0x008fc80000011603 */
[----:B------:R-:W-:Y:S02]  /*1550*/  SEL R3, R20, R3, !P0 ;  /* 0x0000000314037207 */ /* 0x000fe40004000000 */
[----:B----4-:R-:W-:-:S04]  /*1560*/  ISETP.NE.AND P1, PT, R12, 0x1, PT ;  /* 0x000000010c00780c */ /* 0x010fc80003f25270 */
[----:B------:R-:W-:-:S05]  /*1570*/  SEL R6, R21, R4, !P1 ;  /* 0x0000000415067207 */ /* 0x000fca0004800000 */
[----:B------:R-:W-:Y:S02]  /*1580*/  IMAD.IADD R4, R3, 0x1, -R6 ;  /* 0x0000000103047824 */ /* 0x000fe400078e0a06 */
[----:B------:R-:W-:Y:S02]  /*1590*/  IMAD.IADD R3, R6, 0x1, -R3 ;  /* 0x0000000106037824 */ /* 0x000fe400078e0a03 */
[----:B------:R-:W-:Y:S02]  /*15a0*/  IMAD R21, R4, R12, R21 ;  /* 0x0000000c04157224 */ /* 0x000fe400078e0215 */
[----:B------:R-:W-:Y:S02]  /*15b0*/  IMAD R20, R3, R2, R20 ;  /* 0x0000000203147224 */ /* 0x000fe400078e0214 */
.L_x_20:
[----:B------:R-:W-:Y:S05]  /*15c0*/  BRA.U !UP1, `(.L_x_21) ;  /* 0x00000001090c7547 */ /* 0x000fea000b800000 */
[----:B------:R-:W-:Y:S01]  /*15d0*/  UCGABAR_WAIT ;  /* 0x0000000000007dc7 */ /* 0x000fe20008000000 */
[----:B------:R-:W-:Y:S01]  /*15e0*/  CCTL.IVALL ;  /* 0x00000000ff00798f */ /* 0x000fe20002000000 */
[----:B------:R-:W-:Y:S05]  /*15f0*/  BRA `(.L_x_22) ;  /* 0x0000000000047947 */ /* 0x000fea0003800000 */
.L_x_21:
[----:B------:R-:W-:Y:S06]  /*1600*/  BAR.SYNC.DEFER_BLOCKING 0x0 ;  /* 0x0000000000007b1d */ /* 0x000fec0000010000 */
.L_x_22:
[----:B------:R-:W-:Y:S05]  /*1610*/  BRA.U UP2, `(.L_x_23) ;  /* 0x00000015029c7547 */ /* 0x000fea000b800000 */
[----:B------:R-:W1:Y:S01]  /*1620*/  LDCU UR4, c[0x0][0x38c] ;  /* 0x00007180ff0477ac */ /* 0x000e620008000800 */
[----:B------:R-:W2:Y:S01]  /*1630*/  LDC R9, c[0x0][0x370] ;  /* 0x0000dc00ff097b82 */ /* 0x000ea20000000800 */
[----:B------:R-:W-:Y:S02]  /*1640*/  IMAD.SHL.U32 R16, R11, 0x80, RZ ;  /* 0x000000800b107824 */ /* 0x000fe400078e00ff */
[----:B------:R-:W-:Y:S01]  /*1650*/  HFMA2 R14, -RZ, RZ, 0, 0 ;  /* 0x00000000ff0e7431 */ /* 0x000fe200000001ff */
[----:B------:R-:W-:Y:S01]  /*1660*/  UISETP.NE.AND UP1, UPT, UR10, URZ, UPT ;  /* 0x000000ff0a00728c */ /* 0x000fe2000bf25270 */
[----:B------:R-:W-:Y:S01]  /*1670*/  ISETP.NE.AND P4, PT, R10, RZ, P5 ;  /* 0x000000ff0a00720c */ /* 0x000fe20002f85270 */
[----:B------:R-:W-:Y:S01]  /*1680*/  IMAD.MOV.U32 R15, RZ, RZ, 0x1 ;  /* 0x00000001ff0f7424 */ /* 0x000fe200078e00ff */
[----:B------:R-:W-:Y:S01]  /*1690*/  CS2R R12, SRZ ;  /* 0x00000000000c7805 */ /* 0x000fe2000001ff00 */
[----:B------:R-:W-:Y:S01]  /*16a0*/  IMAD.MOV.U32 R10, RZ, RZ, 0x1 ;  /* 0x00000001ff0a7424 */ /* 0x000fe200078e00ff */
[----:B------:R-:W3:Y:S01]  /*16b0*/  LDC R0, c[0x0][0x374] ;  /* 0x0000dd00ff007b82 */ /* 0x000ee20000000800 */
[----:B------:R-:W-:Y:S01]  /*16c0*/  LOP3.LUT R16, R16, 0x80, RZ, 0xc0, !PT ;  /* 0x0000008010107812 */ /* 0x000fe200078ec0ff */
[----:B------:R-:W4:Y:S01]  /*16d0*/  LDCU.64 UR14, c[0x0][0x348] ;  /* 0x00006900ff0e77ac */ /* 0x000f220008000a00 */
[----:B------:R-:W-:Y:S01]  /*16e0*/  USEL UR22, UR6, 0x2, UP1 ;  /* 0x0000000206167887 */ /* 0x000fe20008800000 */
[----:B------:R-:W-:Y:S01]  /*16f0*/  UMOV UR23, URZ ;  /* 0x000000ff00177c82 */ /* 0x000fe20008000000 */
[----:B-1----:R-:W-:-:S04]  /*1700*/  UIADD3 UR5, UPT, UPT, UR4, 0x3f, URZ ;  /* 0x0000003f04057890 */ /* 0x002fc8000fffe0ff */
[----:B------:R-:W-:-:S04]  /*1710*/  USHF.R.S32.HI UR7, URZ, 0x1f, UR5 ;  /* 0x0000001fff077899 */ /* 0x000fc80008011405 */
[----:B------:R-:W-:Y:S02]  /*1720*/  ULEA.HI UR7, UR7, UR5, URZ, 0x6 ;  /* 0x0000000507077291 */ /* 0x000fe4000f8f30ff */
[----:B------:R-:W-:Y:S02]  /*1730*/  UIADD3 UR5, UPT, UPT, UR4, -0x1, URZ ;  /* 0xffffffff04057890 */ /* 0x000fe4000fffe0ff */
[----:B------:R-:W-:Y:S02]  /*1740*/  USHF.R.S32.HI UR7, URZ, 0x6, UR7 ;  /* 0x00000006ff077899 */ /* 0x000fe40008011407 */
[----:B------:R-:W-:Y:S02]  /*1750*/  UISETP.GE.U32.AND UP2, UPT, UR5, -0x7f, UPT ;  /* 0xffffff810500788c */ /* 0x000fe4000bf46070 */
[----:B------:R-:W-:Y:S02]  /*1760*/  UISETP.LT.U32.AND UP0, UPT, UR7, 0xb, UPT ;  /* 0x0000000b0700788c */ /* 0x000fe4000bf01070 */
[----:B------:R-:W-:-:S02]  /*1770*/  UIADD3 UR4, UPT, UPT, UR4, 0x7e, URZ ;  /* 0x0000007e04047890 */ /* 0x000fc4000fffe0ff */
[----:B------:R-:W-:-:S04]  /*1780*/  USEL UR5, UR7, 0xb, UP0 ;  /* 0x0000000b07057887 */ /* 0x000fc80008000000 */
[----:B------:R-:W-:Y:S02]  /*1790*/  UIADD3 UR21, UPT, UPT, UR5, -0x1, URZ ;  /* 0xffffffff05157890 */ /* 0x000fe4000fffe0ff */
[----:B------:R-:W-:Y:S02]  /*17a0*/  @UP2 UIADD3 UR21, UPT, UPT, UR5, URZ, URZ ;  /* 0x000000ff05152290 */ /* 0x000fe4000fffe0ff */
[----:B------:R-:W-:Y:S02]  /*17b0*/  UIADD3 UR24, UPT, UPT, UR7, -UR5, URZ ;  /* 0x8000000507187290 */ /* 0x000fe4000fffe0ff */
[----:B------:R-:W-:Y:S02]  /*17c0*/  UIADD3 UR13, UPT, UPT, UR21, 0x1, URZ ;  /* 0x00000001150d7890 */ /* 0x000fe4000fffe0ff */
[----:B--2-4-:R-:W-:-:S12]  /*17d0*/  UIADD3 UR21, UPT, UPT, -UR21, URZ, URZ ;  /* 0x000000ff15157290 */ /* 0x014fd8000fffe1ff */
.L_x_43:
[----:B------:R-:W-:Y:S01]  /*17e0*/  UISETP.NE.AND UP0, UPT, UR37, URZ, UPT ;  /* 0x000000ff2500728c */ /* 0x000fe2000bf05270 */
[----:B------:R-:W1:Y:S08]  /*17f0*/  S2UR UR37, SR_CgaCtaId ;  /* 0x00000000002579c3 */ /* 0x000e700000008800 */
[----:B------:R-:W-:Y:S05]  /*1800*/  BRA.U UP0, `(.L_x_24) ;  /* 0x0000000100347547 */ /* 0x000fea000b800000 */
[----:B------:R-:W2:Y:S01]  /*1810*/  S2R R2, SR_CgaCtaId ;  /* 0x0000000000027919 */ /* 0x000ea20000008800 */
[----:B------:R-:W-:-:S04]  /*1820*/  MOV R3, 0x400 ;  /* 0x0000040000037802 */ /* 0x000fc80000000f00 */
[----:B--2---:R-:W-:Y:S02]  /*1830*/  LEA R3, R2, R3, 0x18 ;  /* 0x0000000302037211 */ /* 0x004fe400078ec0ff */
[----:B------:R-:W-:-:S03]  /*1840*/  SHF.L.U32 R2, R10, 0x1f, RZ ;  /* 0x0000001f0a027819 */ /* 0x000fc600000006ff */
[----:B------:R-:W-:-:S04]  /*1850*/  IMAD R3, R12, 0x8, R3 ;  /* 0x000000080c037824 */ /* 0x000fc800078e0203 */
[----:B------:R-:W2:Y:S02]  /*1860*/  SYNCS.PHASECHK.TRANS64.TRYWAIT P0, [R3+URZ+0x150], R2 ;  /* 0x00015002030075a7 */ /* 0x000ea400080011ff */
[----:B--2---:R-:W-:Y:S05]  /*1870*/  @!P0 BRA `(.L_x_25) ;  /* 0x000000a000c48947 */ /* 0x004fea0003800000 */
.L_x_153:
[----:B------:R-:W-:Y:S01]  /*1880*/  VIADD R12, R12, 0x1 ;  /* 0x000000010c0c7836 */ /* 0x000fe20000000000 */
[----:B------:R2:W-:Y:S04]  /*1890*/  SYNCS.ARRIVE.TRANS64.A1T0 RZ, [R3+URZ+0x140], RZ ;  /* 0x000140ff03ff79a7 */ /* 0x0005e800081000ff */
[----:B------:R-:W-:-:S04]  /*18a0*/  ISETP.NE.AND P0, PT, R12, 0x2, PT ;  /* 0x000000020c00780c */ /* 0x000fc80003f05270 */
[----:B------:R-:W-:Y:S02]  /*18b0*/  SEL R12, R12, RZ, P0 ;  /* 0x000000ff0c0c7207 */ /* 0x000fe40000000000 */
[----:B--2---:R-:W-:-:S04]  /*18c0*/  SEL R3, RZ, 0x1, P0 ;  /* 0x00000001ff037807 */ /* 0x004fc80000000000 */
[----:B------:R-:W-:-:S07]  /*18d0*/  LOP3.LUT R10, R10, R3, RZ, 0x3c, !PT ;  /* 0x000000030a0a7212 */ /* 0x000fce00078e3cff */
.L_x_24:
[----:B------:R-:W-:Y:S01]  /*18e0*/  UMOV UR6, 0x400 ;  /* 0x0000040000067882 */ /* 0x000fe20000000000 */
[----:B------:R-:W-:Y:S01]  /*18f0*/  LEA.HI R3, R21, R21, RZ, 0x1 ;  /* 0x0000001515037211 */ /* 0x000fe200078f08ff */
[----:B-1----:R-:W-:Y:S01]  /*1900*/  ULEA UR6, UR37, UR6, 0x18 ;  /* 0x0000000625067291 */ /* 0x002fe2000f8ec0ff */
[----:B------:R-:W-:Y:S01]  /*1910*/  SHF.L.U32 R2, R15, 0x1f, RZ ;  /* 0x0000001f0f027819 */ /* 0x000fe200000006ff */
[----:B------:R-:W-:Y:S01]  /*1920*/  UISETP.GE.U32.AND UP0, UPT, UR4, 0x7f, UPT ;  /* 0x0000007f0400788c */ /* 0x000fe2000bf06070 */
[C---:B------:R-:W-:Y:S01]  /*1930*/  R2UR UR9, R16.reuse ;  /* 0x00000000100972ca */ /* 0x040fe200000e0000 */
[----:B------:R-:W-:Y:S01]  /*1940*/  ULEA UR8, UR23, UR6, 0x3 ;  /* 0x0000000617087291 */ /* 0x000fe2000f8e18ff */
[----:B------:R-:W-:Y:S01]  /*1950*/  IMAD.SHL.U32 R3, R3, 0x80, RZ ;  /* 0x0000008003037824 */ /* 0x000fe200078e00ff */
[----:B------:R-:W-:Y:S01]  /*1960*/  R2UR UR11, R16 ;  /* 0x00000000100b72ca */ /* 0x000fe200000e0000 */
[----:B------:R-:W-:-:S03]  /*1970*/  UMOV UR25, URZ ;  /* 0x000000ff00197c82 */ /* 0x000fc60008000000 */
[----:B------:R-:W-:-:S03]  /*1980*/  R2UR UR35, R3 ;  /* 0x00000000032372ca */ /* 0x000fc600000e0000 */
[----:B------:R1:W2:Y:S01]  /*1990*/  SYNCS.PHASECHK.TRANS64.TRYWAIT P0, [UR8+0x58], R2 ;  /* 0x00005802ff0075a7 */ /* 0x0002a20008001108 */
[----:B------:R-:W-:-:S09]  /*19a0*/  R2UR UR8, R20 ;  /* 0x00000000140872ca */ /* 0x000fd200000e0000 */
[----:B------:R-:W-:-:S04]  /*19b0*/  ULOP3.LUT UR35, UR9, 0xffffff00, UR35, 0xf8, !UPT ;  /* 0xffffff0009237892 */ /* 0x000fc8000f8ef823 */
[----:B------:R-:W-:Y:S01]  /*19c0*/  ULEA UR11, UR8, UR11, 0x8 ;  /* 0x0000000b080b7291 */ /* 0x000fe2000f8e40ff */
[----:B------:R-:W-:Y:S11]  /*19d0*/  BRA.U !UP0, `(.L_x_26) ;  /* 0x0000000108bc7547 */ /* 0x000ff6000b800000 */
[----:B------:R-:W-:Y:S01]  /*19e0*/  UMOV UR16, UR21 ;  /* 0x0000001500107c82 */ /* 0x000fe20008000000 */
[----:B------:R-:W-:Y:S01]  /*19f0*/  UMOV UR17, UR23 ;  /* 0x0000001700117c82 */ /* 0x000fe20008000000 */
[----:B------:R-:W-:-:S05]  /*1a00*/  UMOV UR34, URZ ;  /* 0x000000ff00227c82 */ /* 0x000fca0008000000 */
.L_x_32:
[----:B------:R-:W-:Y:S01]  /*1a10*/  ULEA UR33, UR17, UR6, 0x3 ;  /* 0x0000000611217291 */ /* 0x000fe2000f8e18ff */
[----:B------:R-:W-:Y:S01]  /*1a20*/  @P5 MOV R3, 0x8000 ;  /* 0x0000800000035802 */ /* 0x000fe20000000f00 */
[----:B-12-4-:R-:W-:Y:S10]  /*1a30*/  @P0 BRA `(.L_x_27) ;  /* 0x00000000000c0947 */ /* 0x016ff40003800000 */
[----:B------:R-:W-:-:S04]  /*1a40*/  SHF.L.U32 R5, R15, 0x1f, RZ ;  /* 0x0000001f0f057819 */ /* 0x000fc800000006ff */
[----:B------:R-:W2:Y:S02]  /*1a50*/  SYNCS.PHASECHK.TRANS64.TRYWAIT P0, [UR33+0x58], R5 ;  /* 0x00005805ff0075a7 */ /* 0x000ea40008001121 */
[----:B--2---:R-:W-:Y:S05]  /*1a60*/  @!P0 BRA `(.L_x_28) ;  /* 0x000000a0005c8947 */ /* 0x004fea0003800000 */
.L_x_27:
[----:B------:R2:W-:Y:S01]  /*1a70*/  @P5 SYNCS.ARRIVE.TRANS64 RZ, [UR33], R3 ;  /* 0x00000003ffff59a7 */ /* 0x0005e20008000021 */
[----:B------:R-:W-:Y:S02]  /*1a80*/  ULOP3.LUT UR8, UR22, 0x2, URZ, 0xfc, !UPT ;  /* 0x0000000216087892 */ /* 0x000fe4000f8efcff */
[----:B------:R-:W-:Y:S02]  /*1a90*/  UIADD3 UR16, UPT, UPT, UR16, 0x1, URZ ;  /* 0x0000000110107890 */ /* 0x000fe4000fffe0ff */
[----:B------:R-:W-:Y:S02]  /*1aa0*/  UISETP.NE.AND UP0, UPT, UR8, 0x2, UPT ;  /* 0x000000020800788c */ /* 0x000fe4000bf05270 */
[----:B------:R-:W-:-:S07]  /*1ab0*/  UISETP.NE.AND UP2, UPT, UR16, 0x1, UPT ;  /* 0x000000011000788c */ /* 0x000fce000bf45270 */
[----:B------:R-:W-:Y:S05]  /*1ac0*/  BRA.U UP0, `(.L_x_29) ;  /* 0x0000000100047547 */ /* 0x000fea000b800000 */
[----:B------:R-:W-:Y:S05]  /*1ad0*/  BPT.TRAP 0x1 ;  /* 0x000000040000795c */ /* 0x000fea0000300000 */
.L_x_29:
[----:B------:R-:W-:Y:S04]  /*1ae0*/  BSSY.RECONVERGENT B0, `(.L_x_30) ;  /* 0x0000003000007945 */ /* 0x000fe80003800200 */
[----:B------:R-:W-:Y:S05]  /*1af0*/  @!P4 BRA `(.L_x_31) ;  /* 0x000000000004c947 */ /* 0x000fea0003800000 */
[----:B------:R-:W-:Y:S05]  /*1b00*/  BPT.TRAP 0x1 ;  /* 0x000000040000795c */ /* 0x000fea0000300000 */
.L_x_31:
[----:B------:R-:W-:Y:S05]  /*1b10*/  BSYNC.RECONVERGENT B0 ;  /* 0x0000000000007941 */ /* 0x000fea0003800200 */
.L_x_30:
[----:B------:R-:W-:Y:S02]  /*1b20*/  UIADD3 UR23, UPT, UPT, UR17, 0x1, URZ ;  /* 0x0000000111177890 */ /* 0x000fe4000fffe0ff */
[----:B------:R-:W-:Y:S02]  /*1b30*/  UIADD3 UR28, UP1, UPT, UR14, 0x80, URZ ;  /* 0x000000800e1c7890 */ /* 0x000fe4000ff3e0ff */
[----:B------:R-:W-:Y:S02]  /*1b40*/  UISETP.NE.AND UP0, UPT, UR23, 0xb, UPT ;  /* 0x0000000b1700788c */ /* 0x000fe4000bf05270 */
[----:B------:R-:W-:Y:S02]  /*1b50*/  ULOP3.LUT UR33, UR33, 0xfefffff8, URZ, 0xc0, !UPT ;  /* 0xfefffff821217892 */ /* 0x000fe4000f8ec0ff */
[----:B------:R-:W-:Y:S02]  /*1b60*/  USEL UR9, URZ, 0x1, UP0 ;  /* 0x00000001ff097887 */ /* 0x000fe40008000000 */
[----:B------:R-:W-:-:S02]  /*1b70*/  USEL UR23, UR23, URZ, UP0 ;  /* 0x000000ff17177287 */ /* 0x000fc40008000000 */
[----:B------:R-:W-:Y:S02]  /*1b80*/  UIADD3 UR26, UP0, UPT, UR14, 0x180, URZ ;  /* 0x000001800e1a7890 */ /* 0x000fe4000ff1e0ff */
[----:B------:R-:W-:Y:S01]  /*1b90*/  ULEA UR8, UR23, UR6, 0x3 ;  /* 0x0000000617087291 */ /* 0x000fe2000f8e18ff */
[----:B------:R-:W-:Y:S01]  /*1ba0*/  LOP3.LUT R15, R15, UR9, RZ, 0x3c, !PT ;  /* 0x000000090f0f7c12 */ /* 0x000fe2000f8e3cff */
[----:B------:R-:W-:Y:S02]  /*1bb0*/  UIADD3.X UR29, UPT, UPT, URZ, UR15, URZ, UP1, !UPT ;  /* 0x0000000fff1d7290 */ /* 0x000fe40008ffe4ff */
[----:B------:R-:W-:Y:S01]  /*1bc0*/  UIADD3.X UR27, UPT, UPT, URZ, UR15, URZ, UP0, !UPT ;  /* 0x0000000fff1b7290 */ /* 0x000fe200087fe4ff */
[----:B-1----:R-:W-:Y:S01]  /*1bd0*/  SHF.L.U32 R2, R15, 0x1f, RZ ;  /* 0x0000001f0f027819 */ /* 0x002fe200000006ff */
[----:B------:R-:W-:Y:S01]  /*1be0*/  UMOV UR18, 0x0 ;  /* 0x0000000000127882 */ /* 0x000fe20000000000 */
[----:B------:R-:W-:Y:S01]  /*1bf0*/  UMOV UR19, 0x10000000 ;  /* 0x1000000000137882 */ /* 0x000fe20000000000 */
[----:B------:R-:W-:Y:S01]  /*1c00*/  UMOV UR10, UR34 ;  /* 0x00000022000a7c82 */ /* 0x000fe20008000000 */
[----:B------:R4:W1:Y:S01]  /*1c10*/  SYNCS.PHASECHK.TRANS64.TRYWAIT P0, [UR8+0x58], R2 ;  /* 0x00005802ff0075a7 */ /* 0x0008620008001108 */
[----:B------:R-:W-:Y:S01]  /*1c20*/  ULEA UR8, UR17, UR6, 0xd ;  /* 0x0000000611087291 */ /* 0x000fe2000f8e68ff */
[----:B------:R-:W-:Y:S01]  /*1c30*/  UMOV UR12, UR36 ;  /* 0x00000024000c7c82 */ /* 0x000fe20008000000 */
[----:B------:R-:W-:-:S02]  /*1c40*/  UMOV UR9, UR33 ;  /* 0x0000002100097c82 */ /* 0x000fc40008000000 */
[----:B------:R-:W-:Y:S02]  /*1c50*/  UIADD3 UR32, UPT, UPT, UR8, 0xc400, URZ ;  /* 0x0000c40008207890 */ /* 0x000fe4000fffe0ff */
[----:B------:R-:W-:Y:S01]  /*1c60*/  UIADD3 UR8, UPT, UPT, UR8, 0x22400, URZ ;  /* 0x0002240008087890 */ /* 0x000fe2000fffe0ff */
[----:B------:R-:W-:Y:S01]  /*1c70*/  UMOV UR25, UR13 ;  /* 0x0000000d00197c82 */ /* 0x000fe20008000000 */
[----:B------:R-:W-:-:S05]  /*1c80*/  UMOV UR17, UR23 ;  /* 0x0000001700117c82 */ /* 0x000fca0008000000 */
[----:B------:R2:W-:Y:S02]  /*1c90*/  UTMALDG.3D.2CTA [UR32], [UR28], desc[UR18] ;  /* 0x000012201c0075b4 */ /* 0x0005e40008211000 */
[----:B------:R4:W-:Y:S01]  /*1ca0*/  UTMALDG.3D.2CTA [UR8], [UR26], desc[UR18] ;  /* 0x000012081a0075b4 */ /* 0x0009e20008211000 */
[----:B--2---:R-:W-:Y:S01]  /*1cb0*/  UIADD3 UR34, UPT, UPT, UR34, 0x40, URZ ;  /* 0x0000004022227890 */ /* 0x004fe2000fffe0ff */
[----:B------:R-:W-:Y:S11]  /*1cc0*/  BRA.U UP2, `(.L_x_32) ;  /* 0xfffffffd02507547 */ /* 0x000ff6000b83ffff */
.L_x_26:
[----:B-12---:R-:W-:Y:S01]  /*1cd0*/  PLOP3.LUT P0, PT, PT, PT, UP5, 0x80, 0x8 ;  /* 0x000000000008781c */ /* 0x006fe20003f0f058 */
[----:B----4-:R-:W-:Y:S01]  /*1ce0*/  ULEA UR8, UR23, UR6, 0x3 ;  /* 0x0000000617087291 */ /* 0x010fe2000f8e18ff */
[----:B------:R-:W-:Y:S01]  /*1cf0*/  SHF.L.U32 R2, R15, 0x1f, RZ ;  /* 0x0000001f0f027819 */ /* 0x000fe200000006ff */
[----:B------:R-:W-:-:S10]  /*1d00*/  UISETP.GT.AND UP0, UPT, UR7, UR5, UPT ;  /* 0x000000050700728c */ /* 0x000fd4000bf04270 */
[----:B------:R-:W-:Y:S01]  /*1d10*/  @!P0 SYNCS.ARRIVE.TRANS64.A1T0 RZ, [UR6+0xf8], RZ ;  /* 0x0000f8ffffff89a7 */ /* 0x000fe20008100006 */
[----:B------:R1:W2:Y:S01]  /*1d20*/  SYNCS.PHASECHK.TRANS64.TRYWAIT P0, [UR8+0x58], R2 ;  /* 0x00005802ff0075a7 */ /* 0x0002a20008001108 */
[----:B------:R-:W-:Y:S05]  /*1d30*/  BRA.U !UP0, `(.L_x_33) ;  /* 0x0000000108bc7547 */ /* 0x000fea000b800000 */
[----:B------:R-:W-:Y:S01]  /*1d40*/  UIADD3 UR26, UPT, UPT, UR24, UR25, URZ ;  /* 0x00000019181a7290 */ /* 0x000fe2000fffe0ff */
[----:B------:R-:W-:-:S11]  /*1d50*/  UMOV UR27, UR23 ;  /* 0x00000017001b7c82 */ /* 0x000fd60008000000 */
.L_x_39:
[----:B------:R-:W-:Y:S01]  /*1d60*/  ULEA UR17, UR27, UR6, 0x3 ;  /* 0x000000061b117291 */ /* 0x000fe2000f8e18ff */
[----:B--2---:R-:W-:Y:S01]  /*1d70*/  @P5 MOV R3, 0x8000 ;  /* 0x0000800000035802 */ /* 0x004fe20000000f00 */
[----:B-12---:R-:W-:Y:S10]  /*1d80*/  @P0 BRA `(.L_x_34) ;  /* 0x00000000000c0947 */ /* 0x006ff40003800000 */
[----:B------:R-:W-:-:S04]  /*1d90*/  SHF.L.U32 R5, R15, 0x1f, RZ ;  /* 0x0000001f0f057819 */ /* 0x000fc800000006ff */
[----:B------:R-:W2:Y:S02]  /*1da0*/  SYNCS.PHASECHK.TRANS64.TRYWAIT P0, [UR17+0x58], R5 ;  /* 0x00005805ff0075a7 */ /* 0x000ea40008001111 */
[----:B--2---:R-:W-:Y:S05]  /*1db0*/  @!P0 BRA `(.L_x_35) ;  /* 0x0000009c00a08947 */ /* 0x004fea0003800000 */
.L_x_34:
[----:B------:R2:W-:Y:S01]  /*1dc0*/  @P5 SYNCS.ARRIVE.TRANS64 RZ, [UR17], R3 ;  /* 0x00000003ffff59a7 */ /* 0x0005e20008000011 */
[----:B------:R-:W-:-:S04]  /*1dd0*/  ULOP3.LUT UR8, UR22, 0x2, URZ, 0xfc, !UPT ;  /* 0x0000000216087892 */ /* 0x000fc8000f8efcff */
[----:B------:R-:W-:-:S09]  /*1de0*/  UISETP.NE.AND UP0, UPT, UR8, 0x2, UPT ;  /* 0x000000020800788c */ /* 0x000fd2000bf05270 */
[----:B------:R-:W-:Y:S05]  /*1df0*/  BRA.U UP0, `(.L_x_36) ;  /* 0x0000000100047547 */ /* 0x000fea000b800000 */
[----:B------:R-:W-:Y:S05]  /*1e00*/  BPT.TRAP 0x1 ;  /* 0x000000040000795c */ /* 0x000fea0000300000 */
.L_x_36:
[----:B------:R-:W-:Y:S04]  /*1e10*/  BSSY.RECONVERGENT B0, `(.L_x_37) ;  /* 0x0000003000007945 */ /* 0x000fe80003800200 */
[----:B------:R-:W-:Y:S05]  /*1e20*/  @!P4 BRA `(.L_x_38) ;  /* 0x000000000004c947 */ /* 0x000fea0003800000 */
[----:B------:R-:W-:Y:S05]  /*1e30*/  BPT.TRAP 0x1 ;  /* 0x000000040000795c */ /* 0x000fea0000300000 */
.L_x_38:
[----:B------:R-:W-:Y:S05]  /*1e40*/  BSYNC.RECONVERGENT B0 ;  /* 0x0000000000007941 */ /* 0x000fea0003800200 */
.L_x_37:
[----:B------:R-:W-:Y:S02]  /*1e50*/  UIADD3 UR23, UPT, UPT, UR27, 0x1, URZ ;  /* 0x000000011b177890 */ /* 0x000fe4000fffe0ff */
[----:B------:R-:W-:Y:S02]  /*1e60*/  UIADD3 UR32, UP1, UPT, UR14, 0x80, URZ ;  /* 0x000000800e207890 */ /* 0x000fe4000ff3e0ff */
[----:B------:R-:W-:Y:S02]  /*1e70*/  UISETP.NE.AND UP0, UPT, UR23, 0xb, UPT ;  /* 0x0000000b1700788c */ /* 0x000fe4000bf05270 */
[----:B------:R-:W-:Y:S02]  /*1e80*/  USHF.L.U32 UR18, UR25, 0x6, URZ ;  /* 0x0000000619127899 */ /* 0x000fe400080006ff */
[----:B------:R-:W-:Y:S02]  /*1e90*/  USEL UR9, URZ, 0x1, UP0 ;  /* 0x00000001ff097887 */ /* 0x000fe40008000000 */
[----:B------:R-:W-:-:S02]  /*1ea0*/  USEL UR23, UR23, URZ, UP0 ;  /* 0x000000ff17177287 */ /* 0x000fc40008000000 */
[----:B------:R-:W-:Y:S02]  /*1eb0*/  UIADD3 UR30, UP0, UPT, UR14, 0x180, URZ ;  /* 0x000001800e1e7890 */ /* 0x000fe4000ff1e0ff */
[----:B------:R-:W-:Y:S01]  /*1ec0*/  ULEA UR8, UR23, UR6, 0x3 ;  /* 0x0000000617087291 */ /* 0x000fe2000f8e18ff */
[----:B------:R-:W-:Y:S01]  /*1ed0*/  LOP3.LUT R15, R15, UR9, RZ, 0x3c, !PT ;  /* 0x000000090f0f7c12 */ /* 0x000fe2000f8e3cff */
[----:B------:R-:W-:Y:S02]  /*1ee0*/  ULOP3.LUT UR17, UR17, 0xfefffff8, URZ, 0xc0, !UPT ;  /* 0xfefffff811117892 */ /* 0x000fe4000f8ec0ff */
[----:B------:R-:W-:Y:S01]  /*1ef0*/  UIADD3.X UR33, UPT, UPT, URZ, UR15, URZ, UP1, !UPT ;  /* 0x0000000fff217290 */ /* 0x000fe20008ffe4ff */
[----:B-1----:R-:W-:Y:S01]  /*1f00*/  SHF.L.U32 R2, R15, 0x1f, RZ ;  /* 0x0000001f0f027819 */ /* 0x002fe200000006ff */
[----:B------:R-:W-:Y:S01]  /*1f10*/  UIADD3.X UR31, UPT, UPT, URZ, UR15, URZ, UP0, !UPT ;  /* 0x0000000fff1f7290 */ /* 0x000fe200087fe4ff */
[----:B------:R-:W-:Y:S02]  /*1f20*/  UMOV UR28, 0x0 ;  /* 0x00000000001c7882 */ /* 0x000fe40000000000 */
[----:B------:R4:W1:Y:S01]  /*1f30*/  SYNCS.PHASECHK.TRANS64.TRYWAIT P0, [UR8+0x58], R2 ;  /* 0x00005802ff0075a7 */ /* 0x0008620008001108 */
[----:B------:R-:W-:Y:S01]  /*1f40*/  ULEA UR8, UR27, UR6, 0xd ;  /* 0x000000061b087291 */ /* 0x000fe2000f8e68ff */
[----:B------:R-:W-:Y:S01]  /*1f50*/  UMOV UR29, 0x10000000 ;  /* 0x10000000001d7882 */ /* 0x000fe20000000000 */
[----:B------:R-:W-:-:S02]  /*1f60*/  UMOV UR19, UR35 ;  /* 0x0000002300137c82 */ /* 0x000fc40008000000 */
[----:B------:R-:W-:Y:S02]  /*1f70*/  UIADD3 UR16, UPT, UPT, UR8, 0xc400, URZ ;  /* 0x0000c40008107890 */ /* 0x000fe4000fffe0ff */
[----:B------:R-:W-:Y:S01]  /*1f80*/  UIADD3 UR8, UPT, UPT, UR8, 0x22400, URZ ;  /* 0x0002240008087890 */ /* 0x000fe2000fffe0ff */
[----:B------:R-:W-:Y:S01]  /*1f90*/  UMOV UR20, UR36 ;  /* 0x0000002400147c82 */ /* 0x000fe20008000000 */
[----:B------:R-:W-:Y:S01]  /*1fa0*/  UMOV UR12, UR36 ;  /* 0x00000024000c7c82 */ /* 0x000fe20008000000 */
[----:B------:R-:W-:Y:S01]  /*1fb0*/  UMOV UR9, UR17 ;  /* 0x0000001100097c82 */ /* 0x000fe20008000000 */
[----:B------:R-:W-:Y:S01]  /*1fc0*/  UMOV UR10, UR18 ;  /* 0x00000012000a7c82 */ /* 0x000fe20008000000 */
[----:B------:R-:W-:Y:S02]  /*1fd0*/  UIADD3 UR25, UPT, UPT, UR25, 0x1, URZ ;  /* 0x0000000119197890 */ /* 0x000fe4000fffe0ff */
[----:B------:R4:W-:Y:S01]  /*1fe0*/  UTMALDG.3D.2CTA [UR16], [UR32], desc[UR28] ;  /* 0x00001c10200075b4 */ /* 0x0009e20008211000 */
[----:B------:R-:W-:Y:S01]  /*1ff0*/  UMOV UR27, UR23 ;  /* 0x00000017001b7c82 */ /* 0x000fe20008000000 */
[----:B------:R-:W-:Y:S01]  /*2000*/  UISETP.NE.AND UP0, UPT, UR25, UR26, UPT ;  /* 0x0000001a1900728c */ /* 0x000fe2000bf05270 */
[----:B------:R4:W-:Y:S08]  /*2010*/  UTMALDG.3D.2CTA [UR8], [UR30], desc[UR28] ;  /* 0x00001c081e0075b4 */ /* 0x0009f00008211000 */
[----:B----4-:R-:W-:Y:S05]  /*2020*/  BRA.U UP0, `(.L_x_39) ;  /* 0xfffffffd004c7547 */ /* 0x010fea000b83ffff */
.L_x_33:
[C---:B-1----:R-:W-:Y:S01]  /*2030*/  LEA R2, R14.reuse, UR6, 0x3 ;  /* 0x000000060e027c11 */ /* 0x042fe2000f8e18ff */
[----:B------:R-:W-:Y:S01]  /*2040*/  NOP ;  /* 0x0000000000007918 */ /* 0x000fe20000000000 */
[----:B--2---:R-:W-:Y:S02]  /*2050*/  SHF.L.U32 R3, R13, 0x1f, RZ ;  /* 0x0000001f0d037819 */ /* 0x004fe400000006ff */
[----:B------:R-:W-:Y:S02]  /*2060*/  LEA R4, R14, UR6, 0x4 ;  /* 0x000000060e047c11 */ /* 0x000fe4000f8e20ff */
[----:B------:R-:W1:Y:S02]  /*2070*/  SYNCS.PHASECHK.TRANS64.TRYWAIT P0, [R2+URZ+0x100], R3 ;  /* 0x00010003020075a7 */ /* 0x000e6400080011ff */
[----:B-1----:R-:W-:Y:S05]  /*2080*/  @!P0 BRA `(.L_x_40) ;  /* 0x0000009c00048947 */ /* 0x002fea0003800000 */
.L_x_156:
[----:B------:R-:W2:Y:S01]  /*2090*/  LDS.128 R4, [R4+0x170] ;  /* 0x0001700004047984 */ /* 0x000ea20000000c00 */
[----:B------:R-:W-:Y:S01]  /*20a0*/  ISETP.GE.AND P0, PT, R72, 0x1, PT ;  /* 0x000000014800780c */ /* 0x000fe20003f06270 */
[----:B-1----:R-:W-:Y:S01]  /*20b0*/  VIADD R2, R2, 0x110 ;  /* 0x0000011002027836 */ /* 0x002fe20000000000 */
[----:B------:R-:W-:Y:S01]  /*20c0*/  @!PT LDS RZ, [RZ] ;  /* 0x00000000fffff984 */ /* 0x000fe20000000800 */
[----:B------:R-:W-:Y:S01]  /*20d0*/  @!PT LDS RZ, [RZ] ;  /* 0x00000000fffff984 */ /* 0x000fe20000000800 */
[----:B------:R-:W-:Y:S01]  /*20e0*/  @!PT LDS RZ, [RZ] ;  /* 0x00000000fffff984 */ /* 0x000fe20000000800 */
[----:B------:R-:W-:Y:S01]  /*20f0*/  @!PT LDS RZ, [RZ] ;  /* 0x00000000fffff984 */ /* 0x000fe20000000800 */
[----:B------:R1:W-:Y:S06]  /*2100*/  MEMBAR.ALL.CTA ;  /* 0x0000000000007992 */ /* 0x0003ec0000008000 */
[----:B-1----:R-:W1:Y:S01]  /*2110*/  FENCE.VIEW.ASYNC.S ;  /* 0x00000000000073c6 */ /* 0x002e620000000000 */
[----:B------:R-:W-:-:S04]  /*2120*/  PRMT R2, RZ, 0x654, R2 ;  /* 0x00000654ff027816 */ /* 0x000fc80000000002 */
[----:B-1----:R1:W-:Y:S01]  /*2130*/  SYNCS.ARRIVE.TRANS64.RED.A1T0 RZ, [R2+URZ], RZ ;  /* 0x000000ff02ff79a7 */ /* 0x0023e200081004ff */
[----:B--2---:R-:W-:-:S13]  /*2140*/  LOP3.LUT P2, RZ, R6, 0x1, RZ, 0xc0, !PT ;  /* 0x0000000106ff7812 */ /* 0x004fda000784c0ff */
[----:B------:R-:W-:Y:S01]  /*2150*/  @P2 SHF.R.U32.HI R3, RZ, 0x10, R5 ;  /* 0x00000010ff032819 */ /* 0x000fe20000011605 */
[----:B------:R-:W-:Y:S01]  /*2160*/  VOTEU.ANY UP0, P2 ;  /* 0x0000000000ff7886 */ /* 0x000fe20001000100 */
[----:B------:R-:W-:Y:S02]  /*2170*/  @P2 MOV R11, R4 ;  /* 0x00000004000b2202 */ /* 0x000fe40000000f00 */
[----:B------:R-:W-:Y:S02]  /*2180*/  @P2 R2UR.BROADCAST UR8, R3 ;  /* 0x00000000030822ca */ /* 0x000fe400008e0000 */
[----:B------:R-:W-:-:S11]  /*2190*/  @P2 LOP3.LUT R8, R5, 0xffff, RZ, 0xc0, !PT ;  /* 0x0000ffff05082812 */ /* 0x000fd600078ec0ff */
[----:B------:R-:W-:Y:S01]  /*21a0*/  @UP0 UMOV UR36, UR8 ;  /* 0x0000000800240c82 */ /* 0x000fe20008000000 */
[----:B-1----:R-:W-:Y:S05]  /*21b0*/  @!P0 BRA `(.L_x_41) ;  /* 0x0000000000b88947 */ /* 0x002fea0003800000 */
[----:B------:R-:W3:Y:S01]  /*21c0*/  LDC.64 R4, c[0x0][0xb18] ;  /* 0x0002c600ff047b82 */ /* 0x000ee20000000a00 */
[----:B------:R-:W-:-:S07]  /*21d0*/  ISETP.NE.AND P3, PT, R72, 0x1, PT ;  /* 0x000000014800780c */ /* 0x000fce0003f65270 */
[----:B------:R-:W1:Y:S08]  /*21e0*/  LDC.64 R6, c[0x0][0xb10] ;  /* 0x0002c400ff067b82 */ /* 0x000e700000000a00 */
[----:B------:R-:W2:Y:S08]  /*21f0*/  LDC R17, c[0x0][0xb20] ;  /* 0x0002c800ff117b82 */ /* 0x000eb00000000800 */
[----:B------:R-:W4:Y:S01]  /*2200*/  LDC R18, c[0x0][0xb0c] ;  /* 0x0002c300ff127b82 */ /* 0x000f220000000800 */
[----:B---3--:R-:W-:Y:S01]  /*2210*/  IMAD.HI.U32 R22, R0, R5, RZ ;  /* 0x0000000500167227 */ /* 0x008fe200078e00ff */
[----:B------:R-:W-:-:S06]  /*2220*/  ISETP.NE.AND P0, PT, R4, 0x1, PT ;  /* 0x000000010400780c */ /* 0x000fcc0003f05270 */
[----:B------:R-:W3:Y:S01]  /*2230*/  LDC.64 R2, c[0x0][0xb28] ;  /* 0x0002ca00ff027b82 */ /* 0x000ee20000000a00 */
[----:B-1----:R-:W-:-:S04]  /*2240*/  IMAD.HI.U32 R20, R9, R6, RZ ;  /* 0x0000000609147227 */ /* 0x002fc800078e00ff */
[----:B------:R-:W-:Y:S01]  /*2250*/  IMAD.HI.U32 R24, R11, R6, RZ ;  /* 0x000000060b187227 */ /* 0x000fe200078e00ff */
[----:B------:R-:W-:Y:S02]  /*2260*/  SHF.R.U32.HI R20, RZ, R7, R20 ;  /* 0x00000007ff147219 */ /* 0x000fe40000011614 */
[----:B--2---:R-:W-:Y:S01]  /*2270*/  SHF.R.U32.HI R19, RZ, R17, R22 ;  /* 0x00000011ff137219 */ /* 0x004fe20000011616 */
[----:B------:R-:W-:Y:S01]  /*2280*/  IMAD.HI.U32 R22, R8, R5, RZ ;  /* 0x0000000508167227 */ /* 0x000fe200078e00ff */
[----:B------:R-:W-:Y:S02]  /*2290*/  SHF.R.U32.HI R24, RZ, R7, R24 ;  /* 0x00000007ff187219 */ /* 0x000fe40000011618 */
[----:B------:R-:W-:Y:S02]  /*22a0*/  SEL R19, R0, R19, !P0 ;  /* 0x0000001300137207 */ /* 0x000fe40004000000 */
[----:B------:R-:W-:Y:S02]  /*22b0*/  SHF.R.U32.HI R17, RZ, R17, R22 ;  /* 0x00000011ff117219 */ /* 0x000fe40000011616 */
[----:B----4-:R-:W-:-:S02]  /*22c0*/  ISETP.NE.AND P1, PT, R18, 0x1, PT ;  /* 0x000000011200780c */ /* 0x010fc40003f25270 */
[----:B------:R-:W-:Y:S02]  /*22d0*/  SEL R17, R8, R17, !P0 ;  /* 0x0000001108117207 */ /* 0x000fe40004000000 */
[----:B------:R-:W-:Y:S02]  /*22e0*/  SEL R21, R9, R20, !P1 ;  /* 0x0000001409157207 */ /* 0x000fe40004800000 */
[----:B------:R-:W-:Y:S01]  /*22f0*/  SEL R5, R11, R24, !P1 ;  /* 0x000000180b057207 */ /* 0x000fe20004800000 */
[----:B---3--:R-:W-:Y:S01]  /*2300*/  IMAD.HI.U32 R20, R19, R2, RZ ;  /* 0x0000000213147227 */ /* 0x008fe200078e00ff */
[----:B------:R-:W-:-:S03]  /*2310*/  IADD3 R7, PT, PT, -R17, RZ, RZ ;  /* 0x000000ff11077210 */ /* 0x000fc60007ffe1ff */
        /* <DEDUP_REMOVED lines=11> */
[----:B------:R-:W-:-:S04]  /*23d0*/  @!P0 IMAD.HI.U32 R20, R5, R2, RZ ;  /* 0x0000000205148227 */ /* 0x000fc800078e00ff */
[----:B------:R-:W-:Y:S01]  /*23e0*/  IMAD.MOV R2, RZ, RZ, -R6 ;  /* 0x000000ffff027224 */ /* 0x000fe200078e0a06 */
[----:B------:R-:W-:-:S03]  /*23f0*/  @!P0 SHF.R.U32.HI R20, RZ, R3, R20 ;  /* 0x00000003ff148219 */ /* 0x000fc60000011614 */
[----:B------:R-:W-:Y:S01]  /*2400*/  IMAD R2, R72, R2, R17 ;  /* 0x0000000248027224 */ /* 0x000fe200078e0211 */
        /* <DEDUP_REMOVED lines=9> */
.L_x_41:
[----:B------:R-:W1:Y:S02]  /*24a0*/  LDCU UR8, c[0x0][0xb30] ;  /* 0x00016600ff0877ac */ /* 0x000e640008000800 */
[----:B-1----:R-:W-:-:S09]  /*24b0*/  UISETP.NE.AND UP0, UPT, UR8, 0x1, UPT ;  /* 0x000000010800788c */ /* 0x002fd2000bf05270 */
[----:B------:R-:W-:Y:S05]  /*24c0*/  BRA.U UP0, `(.L_x_42) ;  /* 0x0000000100407547 */ /* 0x000fea000b800000 */
[----:B------:R-:W1:Y:S08]  /*24d0*/  LDC.64 R4, c[0x0][0xb10] ;  /* 0x0002c400ff047b82 */ /* 0x000e700000000a00 */
[----:B------:R-:W2:Y:S08]  /*24e0*/  LDC.64 R2, c[0x0][0xb18] ;  /* 0x0002c600ff027b82 */ /* 0x000eb00000000a00 */
[----:B------:R-:W4:Y:S08]  /*24f0*/  LDC R6, c[0x0][0xb20] ;  /* 0x0002c800ff067b82 */ /* 0x000f300000000800 */
[----:B------:R-:W3:Y:S01]  /*2500*/  LDC R18, c[0x0][0xb0c] ;  /* 0x0002c300ff127b82 */ /* 0x000ee20000000800 */
[----:B-1----:R-:W-:-:S05]  /*2510*/  IMAD.HI.U32 R4, R11, R4, RZ ;  /* 0x000000040b047227 */ /* 0x002fca00078e00ff */
[----:B------:R-:W-:Y:S01]  /*2520*/  SHF.R.U32.HI R4, RZ, R5, R4 ;  /* 0x00000005ff047219 */ /* 0x000fe20000011604 */
[----:B--2---:R-:W-:Y:S01]  /*2530*/  IMAD.HI.U32 R3, R8, R3, RZ ;  /* 0x0000000308037227 */ /* 0x004fe200078e00ff */
[----:B------:R-:W-:-:S04]  /*2540*/  ISETP.NE.AND P0, PT, R2, 0x1, PT ;  /* 0x000000010200780c */ /* 0x000fc80003f05270 */
[----:B----4-:R-:W-:-:S04]  /*2550*/  SHF.R.U32.HI R3, RZ, R6, R3 ;  /* 0x00000006ff037219 */ /* 0x010fc80000011603 */
[----:B------:R-:W-:Y:S02]  /*2560*/  SEL R3, R8, R3, !P0 ;  /* 0x0000000308037207 */ /* 0x000fe40004000000 */
[----:B---3--:R-:W-:-:S04]  /*2570*/  ISETP.NE.AND P1, PT, R18, 0x1, PT ;  /* 0x000000011200780c */ /* 0x008fc80003f25270 */
[----:B------:R-:W-:-:S05]  /*2580*/  SEL R4, R11, R4, !P1 ;  /* 0x000000040b047207 */ /* 0x000fca0004800000 */
[----:B------:R-:W-:Y:S02]  /*2590*/  IMAD.IADD R5, R3, 0x1, -R4 ;  /* 0x0000000103057824 */ /* 0x000fe400078e0a04 */
[----:B------:R-:W-:Y:S02]  /*25a0*/  IMAD.IADD R3, R4, 0x1, -R3 ;  /* 0x0000000104037824 */ /* 0x000fe400078e0a03 */
[----:B------:R-:W-:Y:S02]  /*25b0*/  IMAD R11, R5, R18, R11 ;  /* 0x00000012050b7224 */ /* 0x000fe400078e020b */
[----:B------:R-:W-:-:S07]  /*25c0*/  IMAD R8, R3, R2, R8 ;  /* 0x0000000203087224 */ /* 0x000fce00078e0208 */
.L_x_42:
[----:B------:R-:W-:Y:S01]  /*25d0*/  VIADD R14, R14, 0x1 ;  /* 0x000000010e0e7836 */ /* 0x000fe20000000000 */
[----:B------:R-:W-:Y:S01]  /*25e0*/  UPLOP3.LUT UP5, UPT, UPT, UPT, UPT, 0x80, 0x8 ;  /* 0x000000000008789c */ /* 0x000fe20003faf070 */
[----:B------:R-:W-:Y:S02]  /*25f0*/  IMAD.IADD R21, R11, 0x1, R174 ;  /* 0x000000010b157824 */ /* 0x000fe400078e02ae */
[----:B------:R-:W-:Y:S01]  /*2600*/  IMAD.IADD R20, R8, 0x1, R147 ;  /* 0x0000000108147824 */ /* 0x000fe200078e0293 */
[----:B------:R-:W-:-:S04]  /*2610*/  ISETP.NE.AND P0, PT, R14, 0x2, PT ;  /* 0x000000020e00780c */ /* 0x000fc80003f05270 */
[----:B------:R-:W-:Y:S02]  /*2620*/  SEL R2, RZ, 0x1, P0 ;  /* 0x00000001ff027807 */ /* 0x000fe40000000000 */
[----:B------:R-:W-:Y:S02]  /*2630*/  SEL R14, R14, RZ, P0 ;  /* 0x000000ff0e0e7207 */ /* 0x000fe40000000000 */
[----:B------:R-:W-:Y:S01]  /*2640*/  LOP3.LUT R13, R13, R2, RZ, 0x3c, !PT ;  /* 0x000000020d0d7212 */ /* 0x000fe200078e3cff */
[----:B------:R-:W-:Y:S06]  /*2650*/  @P2 BRA `(.L_x_43) ;  /* 0xfffffff000602947 */ /* 0x000fec000383ffff */
[----:B------:R-:W-:Y:S01]  /*2660*/  UIADD3 UR6, UPT, UPT, UR6, 0x58, URZ ;  /* 0x0000005806067890 */ /* 0x000fe2000fffe0ff */
[----:B------:R-:W-:-:S03]  /*2670*/  SHF.L.U32 R3, R15, 0x1f, RZ ;  /* 0x0000001f0f037819 */ /* 0x000fc600000006ff */
[----:B------:R-:W-:-:S09]  /*2680*/  ULEA UR4, UR23, UR6, 0x3 ;  /* 0x0000000617047291 */ /* 0x000fd2000f8e18ff */
[----:B------:R-:W1:Y:S02]  /*2690*/  SYNCS.PHASECHK.TRANS64.TRYWAIT P0, [UR4], R3 ;  /* 0x00000003ff0075a7 */ /* 0x000e640008001104 */
[----:B-1----:R-:W-:Y:S05]  /*26a0*/  @!P0 BRA `(.L_x_44) ;  /* 0x0000009400908947 */ /* 0x002fea0003800000 */
.L_x_158:
[----:B------:R-:W-:-:S04]  /*26b0*/  UIADD3 UR5, UPT, UPT, UR23, 0x1, URZ ;  /* 0x0000000117057890 */ /* 0x000fc8000fffe0ff */
[----:B------:R-:W-:-:S04]  /*26c0*/  UISETP.NE.AND UP0, UPT, UR5, 0xb, UPT ;  /* 0x0000000b0500788c */ /* 0x000fc8000bf05270 */
[----:B------:R-:W-:Y:S02]  /*26d0*/  USEL UR7, URZ, 0x1, UP0 ;  /* 0x00000001ff077887 */ /* 0x000fe40008000000 */
[----:B------:R-:W-:-:S04]  /*26e0*/  USEL UR5, UR5, URZ, UP0 ;  /* 0x000000ff05057287 */ /* 0x000fc80008000000 */
[----:B------:R-:W-:Y:S01]  /*26f0*/  ULEA UR4, UR5, UR6, 0x3 ;  /* 0x0000000605047291 */ /* 0x000fe2000f8e18ff */
[----:B------:R-:W-:-:S04]  /*2700*/  LOP3.LUT R2, R15, UR7, RZ, 0x3c, !PT ;  /* 0x000000070f027c12 */ /* 0x000fc8000f8e3cff */
[----:B-1----:R-:W-:-:S04]  /*2710*/  SHF.L.U32 R3, R2, 0x1f, RZ ;  /* 0x0000001f02037819 */ /* 0x002fc800000006ff */
[----:B------:R-:W1:Y:S02]  /*2720*/  SYNCS.PHASECHK.TRANS64.TRYWAIT P0, [UR4], R3 ;  /* 0x00000003ff0075a7 */ /* 0x000e640008001104 */
[----:B-1----:R-:W-:Y:S05]  /*2730*/  @!P0 BRA `(.L_x_45) ;  /* 0x0000009400848947 */ /* 0x002fea0003800000 */
.L_x_160:
        /* <DEDUP_REMOVED lines=9> */
.L_x_162:
        /* <DEDUP_REMOVED lines=9> */
.L_x_164:
        /* <DEDUP_REMOVED lines=9> */
.L_x_166:
        /* <DEDUP_REMOVED lines=9> */
.L_x_168:
        /* <DEDUP_REMOVED lines=9> */
.L_x_170:
        /* <DEDUP_REMOVED lines=9> */
.L_x_172:
        /* <DEDUP_REMOVED lines=9> */
.L_x_174:
        /* <DEDUP_REMOVED lines=9> */
.L_x_176:
[----:B------:R-:W-:-:S04]  /*2bc0*/  UIADD3 UR5, UPT, UPT, UR5, 0x1, URZ ;  /* 0x0000000105057890 */ /* 0x000fc8000fffe0ff */
[----:B------:R-:W-:-:S04]  /*2bd0*/  UISETP.NE.AND UP0, UPT, UR5, 0xb, UPT ;  /* 0x0000000b0500788c */ /* 0x000fc8000bf05270 */
[----:B------:R-:W-:Y:S02]  /*2be0*/  USEL UR4, URZ, 0x1, UP0 ;  /* 0x00000001ff047887 */ /* 0x000fe40008000000 */
[----:B------:R-:W-:-:S04]  /*2bf0*/  USEL UR5, UR5, URZ, UP0 ;  /* 0x000000ff05057287 */ /* 0x000fc80008000000 */
[----:B------:R-:W-:Y:S01]  /*2c00*/  ULEA UR5, UR5, UR6, 0x3 ;  /* 0x0000000605057291 */ /* 0x000fe2000f8e18ff */
[----:B-1----:R-:W-:-:S04]  /*2c10*/  LOP3.LUT R3, R2, UR4, RZ, 0x3c, !PT ;  /* 0x0000000402037c12 */ /* 0x002fc8000f8e3cff */
[----:B------:R-:W-:Y:S01]  /*2c20*/  SHF.L.U32 R3, R3, 0x1f, RZ ;  /* 0x0000001f03037819 */ /* 0x000fe200000006ff */
[----:B---3--:R-:W-:-:S07]  /*2c30*/  IMAD.U32 R0, RZ, RZ, UR5 ;  /* 0x00000005ff007e24 */ /* 0x008fce000f8e00ff */
.L_x_54:
[----:B-1----:R1:W2:Y:S02]  /*2c40*/  SYNCS.PHASECHK.TRANS64.TRYWAIT P0, [R0+URZ], R3 ;  /* 0x00000003000075a7 */ /* 0x0022a400080011ff */
[----:B--2---:R-:W-:Y:S05]  /*2c50*/  @!P0 NANOSLEEP.SYNCS 0x989680 ;  /* 0x009896800000895d */ /* 0x004fea0003900000 */
[----:B------:R-:W2:Y:S02]  /*2c60*/  @!P0 SYNCS.PHASECHK.TRANS64 P0, [R0+URZ], R3 ;  /* 0x00000003000085a7 */ /* 0x000ea400080010ff */
[----:B--2---:R-:W-:Y:S05]  /*2c70*/  @P0 EXIT ;  /* 0x000000000000094d */ /* 0x004fea0003800000 */
[----:B------:R-:W-:Y:S05]  /*2c80*/  BRA `(.L_x_54) ;  /* 0xfffffffc00ec7947 */ /* 0x000fea000383ffff */
.L_x_23:
[----:B------:R-:W-:-:S04]  /*2c90*/  UISETP.NE.AND UP1, UPT, UR37, URZ, UPT ;  /* 0x000000ff2500728c */ /* 0x000fc8000bf25270 */
[----:B------:R-:W-:-:S09]  /*2ca0*/  UISETP.NE.OR UP1, UPT, UR10, 0x1, UP1 ;  /* 0x000000010a00788c */ /* 0x000fd20008f25670 */
[----:B------:R-:W-:Y:S05]  /*2cb0*/  BRA.U UP1, `(.L_x_55) ;  /* 0x00000005014c7547 */ /* 0x000fea000b800000 */
[----:B------:R-:W-:Y:S01]  /*2cc0*/  HFMA2 R11, -RZ, RZ, 0, 0 ;  /* 0x00000000ff0b7431 */ /* 0x000fe200000001ff */
[----:B------:R-:W-:Y:S01]  /*2cd0*/  ISETP.GE.U32.AND P2, PT, R10, 0x2, PT ;  /* 0x000000020a00780c */ /* 0x000fe20003f46070 */
[----:B------:R-:W-:Y:S01]  /*2ce0*/  IMAD.MOV.U32 R12, RZ, RZ, 0x1 ;  /* 0x00000001ff0c7424 */ /* 0x000fe200078e00ff */
[----:B------:R-:W-:Y:S01]  /*2cf0*/  CS2R R8, SRZ ;  /* 0x0000000000087805 */ /* 0x000fe2000001ff00 */
[----:B------:R-:W-:Y:S01]  /*2d00*/  IMAD.MOV.U32 R3, RZ, RZ, RZ ;  /* 0x000000ffff037224 */ /* 0x000fe200078e00ff */
[----:B------:R-:W-:Y:S01]  /*2d10*/  UMOV UR4, 0x400 ;  /* 0x0000040000047882 */ /* 0x000fe20000000000 */
[----:B------:R-:W-:Y:S01]  /*2d20*/  UMOV UR6, URZ ;  /* 0x000000ff00067c82 */ /* 0x000fe20008000000 */
[----:B------:R-:W-:-:S12]  /*2d30*/  ULEA UR37, UR37, UR4, 0x18 ;  /* 0x0000000425257291 */ /* 0x000fd8000f8ec0ff */
.L_x_59:
[----:B------:R-:W-:Y:S02]  /*2d40*/  LEA R0, R3, UR37, 0x3 ;  /* 0x0000002503007c11 */ /* 0x000fe4000f8e18ff */
[----:B------:R-:W-:-:S03]  /*2d50*/  SHF.L.U32 R5, R8, 0x1f, RZ ;  /* 0x0000001f08057819 */ /* 0x000fc600000006ff */
[----:B------:R-:W-:Y:S01]  /*2d60*/  VIADD R4, R0, 0x150 ;  /* 0x0000015000047836 */ /* 0x000fe20000000000 */
[----:B------:R-:W1:Y:S02]  /*2d70*/  SYNCS.PHASECHK.TRANS64.TRYWAIT P0, [R0+URZ+0x140], R5 ;  /* 0x00014005000075a7 */ /* 0x000e6400080011ff */
[----:B-1----:R-:W-:Y:S05]  /*2d80*/  @!P0 BRA `(.L_x_56) ;  /* 0x0000009000c88947 */ /* 0x002fea0003800000 */
.L_x_177:
[----:B------:R-:W-:Y:S01]  /*2d90*/  ULEA UR5, UR6, UR37, 0x3 ;  /* 0x0000002506057291 */ /* 0x000fe2000f8e18ff */
[----:B------:R-:W-:Y:S01]  /*2da0*/  PRMT R4, RZ, 0x654, R4 ;  /* 0x00000654ff047816 */ /* 0x000fe20000000004 */
[----:B-1----:R-:W-:Y:S01]  /*2db0*/  @!P2 IMAD.MOV.U32 R5, RZ, RZ, 0x10 ;  /* 0x00000010ff05a424 */ /* 0x002fe200078e00ff */
[----:B------:R-:W-:Y:S01]  /*2dc0*/  SHF.L.U32 R7, R12, 0x1f, RZ ;  /* 0x0000001f0c077819 */ /* 0x000fe200000006ff */
[----:B------:R-:W-:Y:S01]  /*2dd0*/  UIADD3 UR4, UPT, UPT, UR5, 0x100, URZ ;  /* 0x0000010005047890 */ /* 0x000fe2000fffe0ff */
[----:B------:R1:W-:Y:S05]  /*2de0*/  SYNCS.ARRIVE.TRANS64.RED.A1T0 RZ, [R4+URZ], RZ ;  /* 0x000000ff04ff79a7 */ /* 0x0003ea00081004ff */
[----:B------:R-:W-:Y:S01]  /*2df0*/  IMAD.U32 R13, RZ, RZ, UR4 ;  /* 0x00000004ff0d7e24 */ /* 0x000fe2000f8e00ff */
[----:B------:R-:W2:Y:S04]  /*2e00*/  SYNCS.PHASECHK.TRANS64.TRYWAIT P0, [UR5+0x110], R7 ;  /* 0x00011007ff0075a7 */ /* 0x000ea80008001105 */
[----:B------:R-:W-:Y:S01]  /*2e10*/  PRMT R13, R10, 0x654, R13 ;  /* 0x000006540a0d7816 */ /* 0x000fe2000000000d */
[----:B-12---:R-:W-:Y:S06]  /*2e20*/  @!P0 BRA `(.L_x_57) ;  /* 0x0000009000b48947 */ /* 0x006fec0003800000 */
.L_x_179:
[----:B------:R-:W-:Y:S01]  /*2e30*/  ULEA UR4, UR6, UR37, 0x4 ;  /* 0x0000002506047291 */ /* 0x000fe2000f8e20ff */
[----:B------:R-:W-:Y:S01]  /*2e40*/  SEL R2, R13, R2, !P2 ;  /* 0x000000020d027207 */ /* 0x000fe20005000000 */
[----:B------:R-:W-:Y:S01]  /*2e50*/  UIADD3 UR5, UPT, UPT, UR5, 0x100, URZ ;  /* 0x0000010005057890 */ /* 0x000fe2000fffe0ff */
[----:B-1----:R-:W-:Y:S01]  /*2e60*/  LEA R0, R11, UR37, 0x3 ;  /* 0x000000250b007c11 */ /* 0x002fe2000f8e18ff */
[----:B------:R-:W-:Y:S01]  /*2e70*/  UIADD3 UR4, UPT, UPT, UR4, 0x170, URZ ;  /* 0x0000017004047890 */ /* 0x000fe2000fffe0ff */
[----:B------:R1:W-:Y:S01]  /*2e80*/  @!P2 SYNCS.ARRIVE.TRANS64.RED RZ, [R2+URZ], R5 ;  /* 0x0000000502ffa9a7 */ /* 0x0003e200080004ff */
[----:B------:R-:W-:Y:S01]  /*2e90*/  UIADD3 UR6, UPT, UPT, UR6, 0x1, URZ ;  /* 0x0000000106067890 */ /* 0x000fe2000fffe0ff */
[----:B------:R-:W-:-:S03]  /*2ea0*/  VIADD R3, R3, 0x1 ;  /* 0x0000000103037836 */ /* 0x000fc60000000000 */
[----:B------:R-:W-:Y:S02]  /*2eb0*/  UISETP.NE.AND UP0, UPT, UR6, 0x2, UPT ;  /* 0x000000020600788c */ /* 0x000fe4000bf05270 */
[----:B------:R-:W-:Y:S01]  /*2ec0*/  ISETP.NE.AND P0, PT, R3, 0x2, PT ;  /* 0x000000020300780c */ /* 0x000fe20003f05270 */
[----:B------:R-:W-:Y:S06]  /*2ed0*/  UGETNEXTWORKID.BROADCAST [UR4], [UR5] ;  /* 0x00000000040073ca */ /* 0x000fec0008000100 */
[----:B------:R-:W-:Y:S02]  /*2ee0*/  USEL UR4, URZ, 0x1, UP0 ;  /* 0x00000001ff047887 */ /* 0x000fe40008000000 */
[----:B------:R-:W-:-:S04]  /*2ef0*/  USEL UR6, UR6, URZ, UP0 ;  /* 0x000000ff06067287 */ /* 0x000fc80008000000 */
[----:B------:R-:W-:Y:S02]  /*2f00*/  LOP3.LUT R12, R12, UR4, RZ, 0x3c, !PT ;  /* 0x000000040c0c7c12 */ /* 0x000fe4000f8e3cff */
[----:B-1----:R-:W-:-:S04]  /*2f10*/  SHF.L.U32 R5, R9, 0x1f, RZ ;  /* 0x0000001f09057819 */ /* 0x002fc800000006ff */
[----:B------:R-:W1:Y:S02]  /*2f20*/  SYNCS.PHASECHK.TRANS64.TRYWAIT P1, [R0+URZ+0x100], R5 ;  /* 0x00010005000075a7 */ /* 0x000e6400080211ff */
[----:B-1----:R-:W-:Y:S05]  /*2f30*/  @!P1 BRA `(.L_x_58) ;  /* 0x0000009000889947 */ /* 0x002fea0003800000 */
.L_x_180:
[----:B------:R-:W-:Y:S01]  /*2f40*/  LEA R4, R11, UR37, 0x4 ;  /* 0x000000250b047c11 */ /* 0x000fe2000f8e20ff */
[----:B-1----:R-:W-:Y:S01]  /*2f50*/  VIADD R0, R0, 0x110 ;  /* 0x0000011000007836 */ /* 0x002fe20000000000 */
[----:B------:R-:W-:Y:S01]  /*2f60*/  SEL R3, R3, RZ, P0 ;  /* 0x000000ff03037207 */ /* 0x000fe20000000000 */
[----:B------:R-:W-:-:S03]  /*2f70*/  VIADD R11, R11, 0x1 ;  /* 0x000000010b0b7836 */ /* 0x000fc60000000000 */
[----:B------:R-:W1:Y:S01]  /*2f80*/  LDS.128 R4, [R4+0x170] ;  /* 0x0001700004047984 */ /* 0x000e620000000c00 */
[----:B------:R-:W-:Y:S02]  /*2f90*/  PRMT R0, RZ, 0x654, R0 ;  /* 0x00000654ff007816 */ /* 0x000fe40000000000 */
[C---:B------:R-:W-:Y:S01]  /*2fa0*/  ISETP.NE.AND P1, PT, R11.reuse, 0x2, PT ;  /* 0x000000020b00780c */ /* 0x040fe20003f25270 */
[----:B------:R-:W-:Y:S01]  /*2fb0*/  @!PT LDS RZ, [RZ] ;  /* 0x00000000fffff984 */ /* 0x000fe20000000800 */
[----:B------:R-:W-:Y:S01]  /*2fc0*/  @!PT LDS RZ, [RZ] ;  /* 0x00000000fffff984 */ /* 0x000fe20000000800 */
[----:B------:R-:W-:Y:S01]  /*2fd0*/  @!PT LDS RZ, [RZ] ;  /* 0x00000000fffff984 */ /* 0x000fe20000000800 */
[----:B------:R-:W-:Y:S01]  /*2fe0*/  @!PT LDS RZ, [RZ] ;  /* 0x00000000fffff984 */ /* 0x000fe20000000800 */
[----:B------:R2:W-:Y:S06]  /*2ff0*/  MEMBAR.ALL.CTA ;  /* 0x0000000000007992 */ /* 0x0005ec0000008000 */
[----:B--2---:R-:W2:Y:S01]  /*3000*/  FENCE.VIEW.ASYNC.S ;  /* 0x00000000000073c6 */ /* 0x004ea20000000000 */
[----:B------:R-:W-:Y:S01]  /*3010*/  SEL R11, R11, RZ, P1 ;  /* 0x000000ff0b0b7207 */ /* 0x000fe20000800000 */
[----:B--2---:R2:W-:Y:S01]  /*3020*/  SYNCS.ARRIVE.TRANS64.RED.A1T0 RZ, [R0+URZ], RZ ;  /* 0x000000ff00ff79a7 */ /* 0x0045e200081004ff */
[----:B-1----:R-:W-:-:S02]  /*3030*/  LOP3.LUT P3, RZ, R6, 0x1, RZ, 0xc0, !PT ;  /* 0x0000000106ff7812 */ /* 0x002fc4000786c0ff */
[----:B------:R-:W-:-:S04]  /*3040*/  SEL R5, RZ, 0x1, P0 ;  /* 0x00000001ff057807 */ /* 0x000fc80000000000 */
[----:B------:R-:W-:Y:S02]  /*3050*/  LOP3.LUT R8, R8, R5, RZ, 0x3c, !PT ;  /* 0x0000000508087212 */ /* 0x000fe400078e3cff */
[----:B--2---:R-:W-:-:S04]  /*3060*/  SEL R0, RZ, 0x1, P1 ;  /* 0x00000001ff007807 */ /* 0x004fc80000800000 */
[----:B------:R-:W-:Y:S01]  /*3070*/  LOP3.LUT R9, R9, R0, RZ, 0x3c, !PT ;  /* 0x0000000009097212 */ /* 0x000fe200078e3cff */
[----:B------:R-:W-:Y:S06]  /*3080*/  @P3 BRA `(.L_x_59) ;  /* 0xfffffffc002c3947 */ /* 0x000fec000383ffff */
[----:B------:R-:W-:Y:S01]  /*3090*/  ULEA UR5, UR6, UR37, 0x3 ;  /* 0x0000002506057291 */ /* 0x000fe2000f8e18ff */
[----:B------:R-:W-:-:S08]  /*30a0*/  SHF.L.U32 R3, R12, 0x1f, RZ ;  /* 0x0000001f0c037819 */ /* 0x000fd000000006ff */
[----:B------:R-:W1:Y:S02]  /*30b0*/  SYNCS.PHASECHK.TRANS64 P0, [UR5+0x110], R3 ;  /* 0x00011003ff0075a7 */ /* 0x000e640008001005 */
[----:B-1----:R-:W-:Y:S05]  /*30c0*/  @P0 BRA `(.L_x_60) ;  /* 0x0000000000080947 */ /* 0x002fea0003800000 */
[----:B------:R-:W1:Y:S02]  /*30d0*/  SYNCS.PHASECHK.TRANS64.TRYWAIT P0, [UR5+0x110], R3 ;  /* 0x00011003ff0075a7 */ /* 0x000e640008001105 */
[----:B-1----:R-:W-:Y:S05]  /*30e0*/  @!P0 BRA `(.L_x_61) ;  /* 0x0000009000308947 */ /* 0x002fea0003800000 */
.L_x_60:
[----:B------:R-:W-:-:S04]  /*30f0*/  UIADD3 UR4, UPT, UPT, UR6, 0x1, URZ ;  /* 0x0000000106047890 */ /* 0x000fc8000fffe0ff */
[----:B------:R-:W-:-:S04]  /*3100*/  UISETP.NE.AND UP0, UPT, UR4, 0x2, UPT ;  /* 0x000000020400788c */ /* 0x000fc8000bf05270 */
[----:B------:R-:W-:Y:S02]  /*3110*/  USEL UR7, URZ, 0x1, UP0 ;  /* 0x00000001ff077887 */ /* 0x000fe40008000000 */
[----:B------:R-:W-:-:S04]  /*3120*/  USEL UR4, UR4, URZ, UP0 ;  /* 0x000000ff04047287 */ /* 0x000fc80008000000 */
[----:B------:R-:W-:Y:S01]  /*3130*/  ULEA UR4, UR4, UR37, 0x3 ;  /* 0x0000002504047291 */ /* 0x000fe2000f8e18ff */
[----:B-1----:R-:W-:-:S04]  /*3140*/  LOP3.LUT R3, R12, UR7, RZ, 0x3c, !PT ;  /* 0x000000070c037c12 */ /* 0x002fc8000f8e3cff */
[----:B------:R-:W-:-:S04]  /*3150*/  SHF.L.U32 R0, R3, 0x1f, RZ ;  /* 0x0000001f03007819 */ /* 0x000fc800000006ff */
[----:B------:R-:W1:Y:S02]  /*3160*/  SYNCS.PHASECHK.TRANS64 P0, [UR4+0x110], R0 ;  /* 0x00011000ff0075a7 */ /* 0x000e640008001004 */
[----:B-1----:R-:W-:Y:S05]  /*3170*/  @P0 EXIT ;  /* 0x000000000000094d */ /* 0x002fea0003800000 */
[----:B------:R-:W-:Y:S02]  /*3180*/  SHF.L.U32 R3, R3, 0x1f, RZ ;  /* 0x0000001f03037819 */ /* 0x000fe400000006ff */
[----:B------:R-:W-:-:S07]  /*3190*/  MOV R0, UR4 ;  /* 0x0000000400007c02 */ /* 0x000fce0008000f00 */
.L_x_62:
[----:B-1----:R1:W2:Y:S02]  /*31a0*/  SYNCS.PHASECHK.TRANS64.TRYWAIT P0, [R0+URZ+0x110], R3 ;  /* 0x00011003000075a7 */ /* 0x0022a400080011ff */
[----:B--2---:R-:W-:Y:S05]  /*31b0*/  @!P0 NANOSLEEP.SYNCS 0x989680 ;  /* 0x009896800000895d */ /* 0x004fea0003900000 */
[----:B------:R-:W2:Y:S02]  /*31c0*/  @!P0 SYNCS.PHASECHK.TRANS64 P0, [R0+URZ+0x110], R3 ;  /* 0x00011003000085a7 */ /* 0x000ea400080010ff */
[----:B--2---:R-:W-:Y:S05]  /*31d0*/  @P0 EXIT ;  /* 0x000000000000094d */ /* 0x004fea0003800000 */
[----:B------:R-:W-:Y:S05]  /*31e0*/  BRA `(.L_x_62) ;  /* 0xfffffffc00ec7947 */ /* 0x000fea000383ffff */
.L_x_55:
[----:B------:R-:W-:Y:S05]  /*31f0*/  BRA.U UP4, `(.L_x_63) ;  /* 0x0000001104587547 */ /* 0x000fea000b800000 */
[----:B------:R-:W-:Y:S01]  /*3200*/  UMOV UR6, 0x40 ;  /* 0x0000004000067882 */ /* 0x000fe20000000000 */
[----:B------:R-:W-:Y:S01]  /*3210*/  NOP ;  /* 0x0000000000007918 */ /* 0x000fe20000000000 */
[----:B------:R-:W-:Y:S01]  /*3220*/  ULEA UR6, UR37, UR6, 0x18 ;  /* 0x0000000625067291 */ /* 0x000fe2000f8ec0ff */
[----:B------:R-:W-:Y:S02]  /*3230*/  UMOV UR7, 0x400 ;  /* 0x0000040000077882 */ /* 0x000fe40000000000 */
[----:B------:R-:W-:-:S06]  /*3240*/  ULEA UR37, UR37, UR7, 0x18 ;  /* 0x0000000725257291 */ /* 0x000fcc000f8ec0ff */
[----:B------:R-:W1:Y:S02]  /*3250*/  LDS.U8 R2, [UR6+0x1c] ;  /* 0x00001c06ff027984 */ /* 0x000e640008000000 */
[----:B-1----:R-:W-:-:S13]  /*3260*/  ISETP.NE.AND P0, PT, R2, RZ, PT ;  /* 0x000000ff0200720c */ /* 0x002fda0003f05270 */
[----:B------:R-:W-:Y:S05]  /*3270*/  @P0 BRA `(.L_x_64) ;  /* 0x0000000400080947 */ /* 0x000fea0003800000 */
[----:B------:R-:W-:Y:S02]  /*3280*/  UISETP.NE.U32.AND UP0, UPT, UR5, 0x1, UPT ;  /* 0x000000010500788c */ /* 0x000fe4000bf05070 */
[----:B------:R-:W-:-:S07]  /*3290*/  UIADD3 UR8, UPT, UPT, UR6, 0x8, URZ ;  /* 0x0000000806087890 */ /* 0x000fce000fffe0ff */
[----:B------:R-:W-:Y:S05]  /*32a0*/  BRA.U !UP0, `(.L_x_65) ;  /* 0x00000001089c7547 */ /* 0x000fea000b800000 */
[----:B------:R-:W-:Y:S01]  /*32b0*/  ELECT P0, URZ, PT ;  /* 0x0000000000ff782f */ /* 0x000fe20003800000 */
[----:B------:R-:W-:-:S12]  /*32c0*/  BSSY B0, `(.L_x_65) ;  /* 0x0000025000007945 */ /* 0x000fd80003800000 */
[----:B------:R-:W-:Y:S05]  /*32d0*/  @!P0 BRA `(.L_x_66) ;  /* 0x00000000008c8947 */ /* 0x000fea0003800000 */
[----:B------:R-:W-:-:S05]  /*32e0*/  UMOV UR7, 0x10 ;  /* 0x0000001000077882 */ /* 0x000fca0000000000 */
[----:B------:R-:W-:Y:S04]  /*32f0*/  DEPBAR.LE SB1, 0x36 ;  /* 0x00009d800000791a */ /* 0x000fe80000000000 */
[----:B------:R-:W1:Y:S02]  /*3300*/  UTCATOMSWS.2CTA.FIND_AND_SET.ALIGN UP1, UR7, UR7 ;  /* 0x00000007000775e3 */ /* 0x000e640008220800 */
[----:B-1----:R-:W-:Y:S01]  /*3310*/  MOV R11, UR7 ;  /* 0x00000007000b7c02 */ /* 0x002fe20008000f00 */
[----:B------:R-:W-:Y:S06]  /*3320*/  BRA.U UP1, `(.L_x_67) ;  /* 0x0000000101187547 */ /* 0x000fec000b800000 */
.L_x_68:
[----:B------:R-:W-:Y:S05]  /*3330*/  NANOSLEEP 0x64 ;  /* 0x000000640000795d */ /* 0x000fea0003800000 */
[----:B------:R-:W-:-:S05]  /*3340*/  UMOV UR7, 0x10 ;  /* 0x0000001000077882 */ /* 0x000fca0000000000 */
[----:B------:R-:W-:Y:S04]  /*3350*/  DEPBAR.LE SB1, 0x36 ;  /* 0x00009d800000791a */ /* 0x000fe80000000000 */
[----:B------:R-:W1:Y:S02]  /*3360*/  UTCATOMSWS.2CTA.FIND_AND_SET.ALIGN UP1, UR7, UR7 ;  /* 0x00000007000775e3 */ /* 0x000e640008220800 */
[----:B-1----:R-:W-:Y:S01]  /*3370*/  MOV R11, UR7 ;  /* 0x00000007000b7c02 */ /* 0x002fe20008000f00 */
[----:B------:R-:W-:Y:S05]  /*3380*/  BRA.U !UP1, `(.L_x_68) ;  /* 0xfffffffd09e87547 */ /* 0x000fea000b83ffff */
.L_x_67:
[----:B------:R-:W1:Y:S01]  /*3390*/  LDS R5, [UR6+0x10] ;  /* 0x00001006ff057984 */ /* 0x000e620008000800 */
[----:B------:R-:W-:Y:S01]  /*33a0*/  IMAD.U32 R3, RZ, RZ, UR37 ;  /* 0x00000025ff037e24 */ /* 0x000fe2000f8e00ff */
[----:B------:R-:W-:-:S03]  /*33b0*/  MOV R2, UR4 ;  /* 0x0000000400027c02 */ /* 0x000fc60008000f00 */
[----:B------:R-:W-:Y:S01]  /*33c0*/  VIADD R3, R3, 0x190 ;  /* 0x0000019003037836 */ /* 0x000fe20000000000 */
[----:B-1----:R-:W-:-:S04]  /*33d0*/  SHF.L.U32 R5, R5, 0x1f, RZ ;  /* 0x0000001f05057819 */ /* 0x002fc800000006ff */
[----:B------:R-:W1:Y:S02]  /*33e0*/  SYNCS.PHASECHK.TRANS64.TRYWAIT P0, [UR6+0x8], R5 ;  /* 0x00000805ff0075a7 */ /* 0x000e640008001106 */
[----:B-1----:R-:W-:Y:S05]  /*33f0*/  @P0 BRA `(.L_x_69) ;  /* 0x0000000000080947 */ /* 0x002fea0003800000 */
[----:B------:R-:W1:Y:S02]  /*3400*/  SYNCS.PHASECHK.TRANS64.TRYWAIT P0, [UR6+0x8], R5 ;  /* 0x00000805ff0075a7 */ /* 0x000e640008001106 */
[----:B-1----:R-:W-:Y:S05]  /*3410*/  @!P0 BRA `(.L_x_70) ;  /* 0x0000008c007c8947 */ /* 0x002fea0003800000 */
.L_x_69:
[----:B-1----:R-:W-:Y:S01]  /*3420*/  HFMA2 R4, -RZ, RZ, 0, 5.9604644775390625e-08 ;  /* 0x00000001ff047431 */ /* 0x002fe200000001ff */
[----:B------:R-:W-:Y:S01]  /*3430*/  UPRMT UR7, UR4, 0x654, UR8 ;  /* 0x0000065404077896 */ /* 0x000fe20008000008 */
[----:B------:R-:W-:Y:S01]  /*3440*/  IMAD.MOV.U32 R6, RZ, RZ, 0xffff ;  /* 0x0000ffffff067424 */ /* 0x000fe200078e00ff */
[----:B------:R-:W-:Y:S01]  /*3450*/  PRMT R2, R2, 0x654, R3 ;  /* 0x0000065402027816 */ /* 0x000fe20000000003 */
[----:B------:R-:W-:Y:S02]  /*3460*/  IMAD.MOV.U32 R5, RZ, RZ, 0x4 ;  /* 0x00000004ff057424 */ /* 0x000fe400078e00ff */
[----:B------:R-:W-:Y:S01]  /*3470*/  IMAD.SHL.U32 R9, R11, 0x20, RZ ;  /* 0x000000200b097824 */ /* 0x000fe200078e00ff */
[----:B------:R-:W-:Y:S02]  /*3480*/  MOV R3, UR7 ;  /* 0x0000000700037c02 */ /* 0x000fe40008000f00 */
[-C--:B------:R-:W-:Y:S01]  /*3490*/  SHF.L.U32 R7, R6, R11.reuse, RZ ;  /* 0x0000000b06077219 */ /* 0x080fe200000006ff */
[----:B------:R1:W-:Y:S01]  /*34a0*/  SYNCS.ARRIVE.TRANS64.RED RZ, [UR7], R5 ;  /* 0x00000005ffff79a7 */ /* 0x0003e20008000407 */
[----:B------:R-:W-:Y:S01]  /*34b0*/  SHF.L.U32 R6, R4, R11, RZ ;  /* 0x0000000b04067219 */ /* 0x000fe200000006ff */
[----:B------:R1:W-:Y:S04]  /*34c0*/  STS [UR37+0x190], R9 ;  /* 0x00019009ff007988 */ /* 0x0003e80008000825 */
[----:B------:R1:W-:Y:S04]  /*34d0*/  STAS [R2.64], R11 ;  /* 0x0000000b02007dbd */ /* 0x0003e8000c0008ff */
[----:B------:R1:W-:Y:S04]  /*34e0*/  ATOMS.OR RZ, [UR6+0x14], R7 ;  /* 0x00001407ffff798c */ /* 0x0003e8000b000006 */
[----:B------:R1:W-:Y:S04]  /*34f0*/  ATOMS.OR RZ, [UR6+0x18], R6 ;  /* 0x00001806ffff798c */ /* 0x0003e8000b000006 */
[----:B------:R1:W-:Y:S02]  /*3500*/  ATOMS.XOR RZ, [UR6+0x10], R4 ;  /* 0x00001004ffff798c */ /* 0x0003e4000b800006 */
.L_x_66:
[----:B------:R-:W-:Y:S05]  /*3510*/  BSYNC B0 ;  /* 0x0000000000007941 */ /* 0x000fea0003800000 */
.L_x_65:
[----:B------:R-:W-:Y:S05]  /*3520*/  BRA.U UP0, `(.L_x_71) ;  /* 0x00000001006c7547 */ /* 0x000fea000b800000 */
[----:B------:R-:W-:-:S03]  /*3530*/  UMOV UR7, 0xffffffff ;  /* 0xffffffff00077882 */ /* 0x000fc60000000000 */
[----:B------:R-:W-:Y:S05]  /*3540*/  BRA.DIV UR7, `(.L_x_72) ;  /* 0x0000008e07487947 */ /* 0x000fea000b800000 */
[----:B------:R-:W-:-:S13]  /*3550*/  ELECT P6, URZ, PT ;  /* 0x0000000000ff782f */ /* 0x000fda00038c0000 */
.L_x_184:
[----:B------:R-:W-:Y:S05]  /*3560*/  @!P6 BRA `(.L_x_71) ;  /* 0x00000000005ce947 */ /* 0x000fea0003800000 */
[----:B-1----:R-:W1:Y:S02]  /*3570*/  LDS R3, [UR6+0x10] ;  /* 0x00001006ff037984 */ /* 0x002e640008000800 */
[----:B-1----:R-:W-:-:S04]  /*3580*/  SHF.L.U32 R3, R3, 0x1f, RZ ;  /* 0x0000001f03037819 */ /* 0x002fc800000006ff */
[----:B------:R-:W1:Y:S02]  /*3590*/  SYNCS.PHASECHK.TRANS64.TRYWAIT P0, [UR6+0x8], R3 ;  /* 0x00000803ff0075a7 */ /* 0x000e640008001106 */
[----:B-1----:R-:W-:Y:S05]  /*35a0*/  @P0 BRA `(.L_x_73) ;  /* 0x0000000000080947 */ /* 0x002fea0003800000 */
[----:B------:R-:W1:Y:S02]  /*35b0*/  SYNCS.PHASECHK.TRANS64.TRYWAIT P0, [UR6+0x8], R3 ;  /* 0x00000803ff0075a7 */ /* 0x000e640008001106 */
[----:B-1----:R-:W-:Y:S05]  /*35c0*/  @!P0 BRA `(.L_x_74) ;  /* 0x0000008c00488947 */ /* 0x002fea0003800000 */
.L_x_73:
[----:B------:R-:W2:Y:S01]  /*35d0*/  LDS R5, [UR37+0x190] ;  /* 0x00019025ff057984 */ /* 0x000ea20008000800 */
[----:B-1----:R-:W-:Y:S02]  /*35e0*/  HFMA2 R2, -RZ, RZ, 0, 5.9604644775390625e-08 ;  /* 0x00000001ff027431 */ /* 0x002fe400000001ff */
[----:B------:R-:W-:Y:S01]  /*35f0*/  IMAD.MOV.U32 R3, RZ, RZ, 0xffff ;  /* 0x0000ffffff037424 */ /* 0x000fe200078e00ff */
[----:B------:R-:W-:Y:S01]  /*3600*/  UPRMT UR7, UR4, 0x654, UR8 ;  /* 0x0000065404077896 */ /* 0x000fe20008000008 */
[----:B--2---:R-:W-:-:S03]  /*3610*/  IMAD.SHL.U32 R4, R5, 0x20, RZ ;  /* 0x0000002005047824 */ /* 0x004fc600078e00ff */
[-C--:B------:R-:W-:Y:S02]  /*3620*/  SHF.L.U32 R3, R3, R5.reuse, RZ ;  /* 0x0000000503037219 */ /* 0x080fe400000006ff */
[----:B------:R-:W-:Y:S01]  /*3630*/  SHF.L.U32 R5, R2, R5, RZ ;  /* 0x0000000502057219 */ /* 0x000fe200000006ff */
[----:B------:R2:W-:Y:S04]  /*3640*/  STS [UR37+0x190], R4 ;  /* 0x00019004ff007988 */ /* 0x0005e80008000825 */
[----:B------:R2:W-:Y:S04]  /*3650*/  ATOMS.OR RZ, [UR6+0x14], R3 ;  /* 0x00001403ffff798c */ /* 0x0005e8000b000006 */
[----:B------:R2:W-:Y:S01]  /*3660*/  ATOMS.OR RZ, [UR6+0x18], R5 ;  /* 0x00001805ffff798c */ /* 0x0005e2000b000006 */
[----:B------:R-:W-:Y:S03]  /*3670*/  SYNCS.ARRIVE.TRANS64.RED.A1T0 RZ, [UR7], RZ ;  /* 0x000000ffffff79a7 */ /* 0x000fe60008100407 */
[----:B------:R2:W-:Y:S01]  /*3680*/  ATOMS.XOR RZ, [UR6+0x10], R2 ;  /* 0x00001002ffff798c */ /* 0x0005e2000b800006 */
[----:B------:R-:W-:Y:S05]  /*3690*/  BRA `(.L_x_71) ;  /* 0x0000000000107947 */ /* 0x000fea0003800000 */
.L_x_64:
[----:B------:R-:W-:-:S05]  /*36a0*/  MOV R2, 0xffffffff ;  /* 0xffffffff00027802 */ /* 0x000fca0000000f00 */
[----:B------:R1:W-:Y:S02]  /*36b0*/  STS [UR37+0x190], R2 ;  /* 0x00019002ff007988 */ /* 0x0003e40008000825 */
[----:B-1----:R-:W-:Y:S02]  /*36c0*/  MOV R2, 0x36e0 ;  /* 0x000036e000027802 */ /* 0x002fe40000000f00 */
[----:B-----5:R-:W-:Y:S05]  /*36d0*/  CALL.REL.NOINC `($__internal_1_$__cuda_sm10x_tcgen05_guardrail_trap_phase_invalid_during_alloc) ;  /* 0x0000009000e87944 */ /* 0x020fea0003c00000 */
.L_x_71:
[----:B------:R-:W-:Y:S05]  /*36e0*/  WARPSYNC.ALL ;  /* 0x0000000000007948 */ /* 0x000fea0003800000 */
[----:B------:R-:W3:Y:S01]  /*36f0*/  S2UR UR8, SR_CgaCtaId ;  /* 0x00000000000879c3 */ /* 0x000ee20000008800 */
[----:B------:R-:W-:Y:S01]  /*3700*/  UMOV UR6, 0x400 ;  /* 0x0000040000067882 */ /* 0x000fe20000000000 */
[----:B------:R-:W-:-:S06]  /*3710*/  NOP ;  /* 0x0000000000007918 */ /* 0x000fcc0000000000 */
[----:B------:R-:W-:Y:S06]  /*3720*/  BAR.ARV 0x6, 0xa0 ;  /* 0x0182800000007b1d */ /* 0x000fec0000002000 */
[----:B------:R-:W-:Y:S01]  /*3730*/  LOP3.LUT R0, R0, 0xffff, RZ, 0xc0, !PT ;  /* 0x0000ffff00007812 */ /* 0x000fe200078ec0ff */
[----:B-1----:R-:W-:Y:S01]  /*3740*/  IMAD.MOV.U32 R9, RZ, RZ, 0x1 ;  /* 0x00000001ff097424 */ /* 0x002fe200078e00ff */
[----:B------:R-:W-:Y:S01]  /*3750*/  LOP3.LUT R8, R8, 0xffff, RZ, 0xc0, !PT ;  /* 0x0000ffff08087812 */ /* 0x000fe200078ec0ff */
[----:B------:R-:W-:Y:S01]  /*3760*/  UMOV UR22, URZ ;  /* 0x000000ff00167c82 */ /* 0x000fe20008000000 */
[----:B------:R-:W-:Y:S01]  /*3770*/  R2UR UR12, R0 ;  /* 0x00000000000c72ca */ /* 0x000fe200000e0000 */
[----:B------:R-:W-:Y:S01]  /*3780*/  UMOV UR21, URZ ;  /* 0x000000ff00157c82 */ /* 0x000fe20008000000 */
[----:B------:R-:W-:Y:S01]  /*3790*/  R2UR UR13, R8 ;  /* 0x00000000080d72ca */ /* 0x000fe200000e0000 */
[----:B------:R-:W-:Y:S01]  /*37a0*/  IMAD.MOV.U32 R8, RZ, RZ, RZ ;  /* 0x000000ffff087224 */ /* 0x000fe200078e00ff */
[----:B------:R-:W-:Y:S01]  /*37b0*/  UMOV UR20, URZ ;  /* 0x000000ff00147c82 */ /* 0x000fe20008000000 */
[----:B------:R-:W-:-:S02]  /*37c0*/  UISETP.NE.AND UP2, UPT, UR5, URZ, UPT ;  /* 0x000000ff0500728c */ /* 0x000fc4000bf45270 */
[----:B---3--:R-:W-:Y:S01]  /*37d0*/  ULEA UR8, UR8, UR6, 0x18 ;  /* 0x0000000608087291 */ /* 0x008fe2000f8ec0ff */
[----:B------:R-:W1:Y:S03]  /*37e0*/  LDCU UR6, c[0x0][0x38c] ;  /* 0x00007180ff0677ac */ /* 0x000e660008000800 */
[----:B------:R-:W-:Y:S02]  /*37f0*/  UIADD3 UR14, UPT, UPT, UR8, 0xc400, URZ ;  /* 0x0000c400080e7890 */ /* 0x000fe4000fffe0ff */
[----:B------:R-:W-:-:S03]  /*3800*/  UIADD3 UR15, UPT, UPT, UR8, 0x22400, URZ ;  /* 0x00022400080f7890 */ /* 0x000fc6000fffe0ff */
[----:B--2---:R-:W2:Y:S01]  /*3810*/  LDS R2, [UR8+0x190] ;  /* 0x00019008ff027984 */ /* 0x004ea20008000800 */
[----:B------:R-:W-:Y:S02]  /*3820*/  USHF.R.U32.HI UR14, URZ, 0x4, UR14 ;  /* 0x00000004ff0e7899 */ /* 0x000fe4000801160e */
[----:B------:R-:W-:Y:S02]  /*3830*/  USHF.R.U32.HI UR15, URZ, 0x4, UR15 ;  /* 0x00000004ff0f7899 */ /* 0x000fe4000801160f */
[----:B------:R-:W-:Y:S02]  /*3840*/  ULOP3.LUT UR14, UR14, 0x3fff, URZ, 0xc0, !UPT ;  /* 0x00003fff0e0e7892 */ /* 0x000fe4000f8ec0ff */
[----:B------:R-:W-:Y:S02]  /*3850*/  ULOP3.LUT UR15, UR15, 0x3fff, URZ, 0xc0, !UPT ;  /* 0x00003fff0f0f7892 */ /* 0x000fe4000f8ec0ff */
[----:B------:R-:W-:Y:S02]  /*3860*/  ULOP3.LUT UR14, UR14, 0x10000, URZ, 0xfc, !UPT ;  /* 0x000100000e0e7892 */ /* 0x000fe4000f8efcff */
[----:B-1----:R-:W-:-:S02]  /*3870*/  UIADD3 UR6, UPT, UPT, UR6, 0x3f, URZ ;  /* 0x0000003f06067890 */ /* 0x002fc4000fffe0ff */
[----:B------:R-:W-:Y:S02]  /*3880*/  ULOP3.LUT UR15, UR15, 0x10000, URZ, 0xfc, !UPT ;  /* 0x000100000f0f7892 */ /* 0x000fe4000f8efcff */
[----:B------:R-:W-:Y:S01]  /*3890*/  USHF.R.S32.HI UR7, URZ, 0x1f, UR6 ;  /* 0x0000001fff077899 */ /* 0x000fe20008011406 */
[----:B------:R-:W-:Y:S01]  /*38a0*/  UMOV UR28, 0x0 ;  /* 0x00000000001c7882 */ /* 0x000fe20000000000 */
[----:B------:R-:W-:Y:S02]  /*38b0*/  UMOV UR29, 0x10400010 ;  /* 0x10400010001d7882 */ /* 0x000fe40000000000 */
[----:B------:R-:W-:Y:S01]  /*38c0*/  ULEA.HI UR7, UR7, UR6, URZ, 0x6 ;  /* 0x0000000607077291 */ /* 0x000fe2000f8f30ff */
[----:B------:R-:W-:Y:S01]  /*38d0*/  UMOV UR26, 0x0 ;  /* 0x00000000001a7882 */ /* 0x000fe20000000000 */
[----:B------:R-:W-:Y:S02]  /*38e0*/  UMOV UR27, 0x10400010 ;  /* 0x10400010001b7882 */ /* 0x000fe40000000000 */
[----:B------:R-:W-:-:S04]  /*38f0*/  USHF.R.S32.HI UR7, URZ, 0x6, UR7 ;  /* 0x00000006ff077899 */ /* 0x000fc80008011407 */
[----:B------:R-:W-:-:S04]  /*3900*/  UISETP.LT.AND UP0, UPT, UR7, 0x1, UPT ;  /* 0x000000010700788c */ /* 0x000fc8000bf01270 */
[----:B------:R-:W-:Y:S01]  /*3910*/  USEL UR23, UR7, 0x1, !UP0 ;  /* 0x0000000107177887 */ /* 0x000fe2000c000000 */
[----:B--2---:R-:W-:Y:S02]  /*3920*/  R2UR UR24, R2 ;  /* 0x00000000021872ca */ /* 0x004fe400000e0000 */
[----:B------:R-:W-:-:S13]  /*3930*/  CS2R R2, SRZ ;  /* 0x0000000000027805 */ /* 0x000fda000001ff00 */
.L_x_82:
[C---:B------:R-:W-:Y:S02]  /*3940*/  LEA R0, R8.reuse, UR8, 0x3 ;  /* 0x0000000808007c11 */ /* 0x040fe4000f8e18ff */
[----:B------:R-:W-:Y:S02]  /*3950*/  SHF.L.U32 R5, R3, 0x1f, RZ ;  /* 0x0000001f03057819 */ /* 0x000fe400000006ff */
[----:B------:R-:W-:Y:S02]  /*3960*/  LEA R4, R8, UR8, 0x4 ;  /* 0x0000000808047c11 */ /* 0x000fe4000f8e20ff */
[----:B------:R-:W1:Y:S02]  /*3970*/  SYNCS.PHASECHK.TRANS64.TRYWAIT P0, [R0+URZ+0x100], R5 ;  /* 0x00010005000075a7 */ /* 0x000e6400080011ff */
[----:B-1-34-:R-:W-:Y:S05]  /*3980*/  @!P0 BRA `(.L_x_75) ;  /* 0x0000008800708947 */ /* 0x01afea0003800000 */
.L_x_185:
[----:B-1----:R-:W1:Y:S01]  /*3990*/  LDS.128 R4, [R4+0x170] ;  /* 0x0001700004047984 */ /* 0x002e620000000c00 */
[----:B------:R-:W-:Y:S02]  /*39a0*/  VIADD R0, R0, 0x110 ;  /* 0x0000011000007836 */ /* 0x000fe40000000000 */
[----:B------:R-:W-:Y:S01]  /*39b0*/  VIADD R8, R8, 0x1 ;  /* 0x0000000108087836 */ /* 0x000fe20000000000 */
[----:B------:R-:W-:Y:S01]  /*39c0*/  @!PT LDS RZ, [RZ] ;  /* 0x00000000fffff984 */ /* 0x000fe20000000800 */
[----:B------:R-:W-:Y:S01]  /*39d0*/  @!PT LDS RZ, [RZ] ;  /* 0x00000000fffff984 */ /* 0x000fe20000000800 */
[----:B------:R-:W-:Y:S01]  /*39e0*/  @!PT LDS RZ, [RZ] ;  /* 0x00000000fffff984 */ /* 0x000fe20000000800 */
[----:B------:R-:W-:Y:S01]  /*39f0*/  @!PT LDS RZ, [RZ] ;  /* 0x00000000fffff984 */ /* 0x000fe20000000800 */
[----:B------:R2:W-:Y:S06]  /*3a00*/  MEMBAR.ALL.CTA ;  /* 0x0000000000007992 */ /* 0x0005ec0000008000 */
[----:B--2---:R-:W2:Y:S01]  /*3a10*/  FENCE.VIEW.ASYNC.S ;  /* 0x00000000000073c6 */ /* 0x004ea20000000000 */
[----:B------:R-:W-:-:S04]  /*3a20*/  PRMT R0, RZ, 0x654, R0 ;  /* 0x00000654ff007816 */ /* 0x000fc80000000000 */
[----:B--2---:R2:W-:Y:S01]  /*3a30*/  SYNCS.ARRIVE.TRANS64.RED.A1T0 RZ, [R0+URZ], RZ ;  /* 0x000000ff00ff79a7 */ /* 0x0045e200081004ff */
[----:B-1----:R-:W-:Y:S01]  /*3a40*/  LOP3.LUT P1, RZ, R6, 0x1, RZ, 0xc0, !PT ;  /* 0x0000000106ff7812 */ /* 0x002fe2000782c0ff */
[----:B--2---:R-:W-:-:S12]  /*3a50*/  BRA.U UP2, `(.L_x_76) ;  /* 0x0000000102e07547 */ /* 0x004fd8000b800000 */
[----:B------:R-:W1:Y:S01]  /*3a60*/  LDCU UR6, c[0x0][0x38c] ;  /* 0x00007180ff0677ac */ /* 0x000e620008000800 */
[----:B------:R-:W-:Y:S02]  /*3a70*/  PLOP3.LUT P2, PT, PT, PT, PT, 0x80, 0x8 ;  /* 0x000000000008781c */ /* 0x000fe40003f4f070 */
[----:B------:R-:W-:Y:S01]  /*3a80*/  SHF.L.U32 R5, R9, 0x1f, RZ ;  /* 0x0000001f09057819 */ /* 0x000fe200000006ff */
[----:B------:R-:W-:Y:S02]  /*3a90*/  ULEA UR10, UR22, UR8, 0x3 ;  /* 0x00000008160a7291 */ /* 0x000fe4000f8e18ff */
[----:B------:R-:W-:Y:S02]  /*3aa0*/  ULEA UR11, UR22, UR24, 0x8 ;  /* 0x00000018160b7291 */ /* 0x000fe4000f8e40ff */
[----:B-1----:R-:W-:-:S06]  /*3ab0*/  UISETP.GE.AND UP0, UPT, UR6, 0x1, UPT ;  /* 0x000000010600788c */ /* 0x002fcc000bf06270 */
[----:B------:R-:W-:-:S05]  /*3ac0*/  PLOP3.LUT P0, PT, PT, PT, UP0, 0x80, 0x8 ;  /* 0x000000000008781c */ /* 0x000fca0003f0f008 */
[----:B------:R-:W-:-:S08]  /*3ad0*/  @UP0 ULEA UR6, UR21, UR8, 0x3 ;  /* 0x0000000815060291 */ /* 0x000fd0000f8e18ff */
[----:B------:R-:W-:-:S04]  /*3ae0*/  @P0 SHF.L.U32 R0, R2, 0x1f, RZ ;  /* 0x0000001f02000819 */ /* 0x000fc800000006ff */
[----:B------:R1:W2:Y:S01]  /*3af0*/  @P0 SYNCS.PHASECHK.TRANS64.TRYWAIT P2, [UR6], R0 ;  /* 0x00000000ff0005a7 */ /* 0x0002a20008041106 */
[----:B------:R-:W3:Y:S02]  /*3b00*/  SYNCS.PHASECHK.TRANS64.TRYWAIT P0, [UR10+0x130], R5 ;  /* 0x00013005ff0075a7 */ /* 0x000ee4000800110a */
[----:B-123--:R-:W-:Y:S05]  /*3b10*/  @!P0 BRA `(.L_x_77) ;  /* 0x0000008800208947 */ /* 0x00efea0003800000 */
.L_x_187:
[----:B------:R-:W-:Y:S01]  /*3b20*/  UMOV UR19, UR20 ;  /* 0x0000001400137c82 */ /* 0x000fe20008000000 */
[----:B------:R-:W-:Y:S05]  /*3b30*/  BRA.U !UP0, `(.L_x_78) ;  /* 0x0000000108987547 */ /* 0x000fea000b800000 */
[----:B------:R-:W-:Y:S02]  /*3b40*/  UIADD3 UR19, UPT, UPT, UR23, UR20, URZ ;  /* 0x0000001417137290 */ /* 0x000fe4000fffe0ff */
[----:B------:R-:W-:Y:S01]  /*3b50*/  UPLOP3.LUT UP3, UPT, UPT, UPT, UPT, 0x40, 0x4 ;  /* 0x000000000004789c */ /* 0x000fe20003f6e870 */
[----:B------:R-:W-:Y:S01]  /*3b60*/  UMOV UR18, UR7 ;  /* 0x0000000700127c82 */ /* 0x000fe20008000000 */
[----:B------:R-:W-:-:S09]  /*3b70*/  UMOV UR17, UR21 ;  /* 0x0000001500117c82 */ /* 0x000fd20008000000 */
.L_x_81:
[----:B--2---:R-:W-:Y:S01]  /*3b80*/  ULEA UR9, UR17, UR8, 0x3 ;  /* 0x0000000811097291 */ /* 0x004fe2000f8e18ff */
[----:B---3--:R-:W-:Y:S11]  /*3b90*/  @P2 BRA `(.L_x_79) ;  /* 0x00000000000c2947 */ /* 0x008ff60003800000 */
[----:B-1----:R-:W-:Y:S04]  /*3ba0*/  SHF.L.U32 R5, R2, 0x1f, RZ ;  /* 0x0000001f02057819 */ /* 0x002fe800000006ff */
[----:B------:R-:W1:Y:S02]  /*3bb0*/  SYNCS.PHASECHK.TRANS64.TRYWAIT P0, [UR9], R5 ;  /* 0x00000005ff0075a7 */ /* 0x000e640008001109 */
[----:B-1----:R-:W-:Y:S05]  /*3bc0*/  @!P0 BRA `(.L_x_80) ;  /* 0x00000088000c8947 */ /* 0x002fea0003800000 */
.L_x_79:
[----:B------:R-:W-:Y:S01]  /*3bd0*/  UISETP.NE.AND UP0, UPT, UR18, 0x1, UPT ;  /* 0x000000011200788c */ /* 0x000fe2000bf05270 */
[----:B------:R-:W-:Y:S01]  /*3be0*/  PLOP3.LUT P2, PT, PT, PT, PT, 0x80, 0x8 ;  /* 0x000000000008781c */ /* 0x000fe20003f4f070 */
[----:B------:R-:W-:Y:S02]  /*3bf0*/  UIADD3 UR21, UPT, UPT, UR17, 0x1, URZ ;  /* 0x0000000111157890 */ /* 0x000fe4000fffe0ff */
[----:B------:R-:W-:Y:S02]  /*3c00*/  ULEA UR30, UR17, UR15, 0x9 ;  /* 0x0000000f111e7291 */ /* 0x000fe4000f8e48ff */
[----:B------:R-:W-:Y:S01]  /*3c10*/  UISETP.NE.AND UP1, UPT, UR21, 0xb, UPT ;  /* 0x0000000b1500788c */ /* 0x000fe2000bf25270 */
[----:B------:R-:W-:Y:S01]  /*3c20*/  PLOP3.LUT P0, PT, PT, PT, UP0, 0x80, 0x8 ;  /* 0x000000000008781c */ /* 0x000fe20003f0f008 */
[----:B------:R-:W-:Y:S02]  /*3c30*/  ULEA UR32, UR17, UR14, 0x9 ;  /* 0x0000000e11207291 */ /* 0x000fe4000f8e48ff */
[----:B------:R-:W-:Y:S02]  /*3c40*/  USEL UR16, URZ, 0x1, UP1 ;  /* 0x00000001ff107887 */ /* 0x000fe40008800000 */
[----:B------:R-:W-:Y:S02]  /*3c50*/  USEL UR21, UR21, URZ, UP1 ;  /* 0x000000ff15157287 */ /* 0x000fe40008800000 */
[----:B------:R-:W-:Y:S02]  /*3c60*/  UIADD3 UR36, UPT, UPT, UR30, 0x2, URZ ;  /* 0x000000021e247890 */ /* 0x000fe4000fffe0ff */
[----:B------:R-:W-:Y:S01]  /*3c70*/  @UP0 ULEA UR6, UR21, UR8, 0x3 ;  /* 0x0000000815060291 */ /* 0x000fe2000f8e18ff */
[----:B------:R-:W-:Y:S01]  /*3c80*/  LOP3.LUT R2, R2, UR16, RZ, 0x3c, !PT ;  /* 0x0000001002027c12 */ /* 0x000fe2000f8e3cff */
[----:B------:R-:W-:Y:S02]  /*3c90*/  UIADD3 UR34, UPT, UPT, UR32, 0x2, URZ ;  /* 0x0000000220227890 */ /* 0x000fe4000fffe0ff */
[----:B------:R-:W-:Y:S01]  /*3ca0*/  UIADD3 UR9, UPT, UPT, UR9, 0x58, URZ ;  /* 0x0000005809097890 */ /* 0x000fe2000fffe0ff */
[----:B-1----:R-:W-:Y:S01]  /*3cb0*/  @P0 SHF.L.U32 R0, R2, 0x1f, RZ ;  /* 0x0000001f02000819 */ /* 0x002fe200000006ff */
[----:B------:R-:W-:Y:S01]  /*3cc0*/  UMOV UR31, 0x80004020 ;  /* 0x80004020001f7882 */ /* 0x000fe20000000000 */
[----:B------:R-:W-:Y:S01]  /*3cd0*/  UMOV UR33, 0x80004020 ;  /* 0x8000402000217882 */ /* 0x000fe20000000000 */
[----:B------:R-:W-:Y:S01]  /*3ce0*/  UMOV UR37, 0x80004020 ;  /* 0x8000402000257882 */ /* 0x000fe20000000000 */
[----:B------:R2:W3:Y:S01]  /*3cf0*/  @P0 SYNCS.PHASECHK.TRANS64.TRYWAIT P2, [UR6], R0 ;  /* 0x00000000ff0005a7 */ /* 0x0004e20008041106 */
[----:B------:R-:W-:Y:S01]  /*3d00*/  UIADD3 UR20, UPT, UPT, UR20, 0x1, URZ ;  /* 0x0000000114147890 */ /* 0x000fe2000fffe0ff */
[----:B------:R2:W-:Y:S01]  /*3d10*/  UTCQMMA.2CTA gdesc[UR32], gdesc[UR30], tmem[UR11], tmem[UR28], idesc[UR29], UP3 ;  /* 0x00ff1c1e200075ea */ /* 0x0005e20009a0030b */
[----:B------:R-:W-:Y:S02]  /*3d20*/  UIADD3 UR18, UPT, UPT, UR18, -0x1, URZ ;  /* 0xffffffff12127890 */ /* 0x000fe4000fffe0ff */
[----:B------:R-:W-:Y:S02]  /*3d30*/  UISETP.NE.AND UP0, UPT, UR20, UR19, UPT ;  /* 0x000000131400728c */ /* 0x000fe4000bf05270 */
[----:B------:R-:W-:Y:S01]  /*3d40*/  UPLOP3.LUT UP3, UPT, UPT, UPT, UPT, 0x80, 0x8 ;  /* 0x000000000008789c */ /* 0x000fe20003f6f070 */
[----:B------:R-:W-:Y:S01]  /*3d50*/  UMOV UR35, 0x80004020 ;  /* 0x8000402000237882 */ /* 0x000fe20000000000 */
[----:B------:R-:W-:Y:S01]  /*3d60*/  UMOV UR17, UR21 ;  /* 0x0000001500117c82 */ /* 0x000fe20008000000 */
[----:B------:R2:W-:Y:S01]  /*3d70*/  UTCQMMA.2CTA gdesc[UR34], gdesc[UR36], tmem[UR11], tmem[UR26], idesc[UR27], UPT ;  /* 0x00ff1a24220075ea */ /* 0x0005e2000ba0030b */
[----:B------:R2:W-:Y:S03]  /*3d80*/  UTCBAR.2CTA.MULTICAST [UR9], URZ, UR13 ;  /* 0x000000ff090073e9 */ /* 0x0005e6000820080d */
[----:B------:R-:W-:Y:S05]  /*3d90*/  BRA.U UP0, `(.L_x_81) ;  /* 0xfffffffd00787547 */ /* 0x000fea000b83ffff */
.L_x_78:
[----:B------:R-:W-:Y:S01]  /*3da0*/  UIADD3 UR10, UPT, UPT, UR10, 0x120, URZ ;  /* 0x000001200a0a7890 */ /* 0x000fe2000fffe0ff */
[----:B------:R-:W-:-:S08]  /*3db0*/  UMOV UR20, UR19 ;  /* 0x0000001300147c82 */ /* 0x000fd00008000000 */
[----:B------:R4:W-:Y:S01]  /*3dc0*/  UTCBAR.2CTA.MULTICAST [UR10], URZ, UR12 ;  /* 0x000000ff0a0073e9 */ /* 0x0009e2000820080c */
[----:B------:R-:W-:Y:S02]  /*3dd0*/  NOP ;  /* 0x0000000000007918 */ /* 0x000fe40000000000 */
.L_x_76:
[----:B------:R-:W-:Y:S01]  /*3de0*/  UIADD3 UR22, UPT, UPT, UR22, 0x1, URZ ;  /* 0x0000000116167890 */ /* 0x000fe2000fffe0ff */
[----:B------:R-:W-:-:S03]  /*3df0*/  ISETP.NE.AND P0, PT, R8, 0x2, PT ;  /* 0x000000020800780c */ /* 0x000fc60003f05270 */
[----:B------:R-:W-:Y:S01]  /*3e00*/  UISETP.NE.AND UP0, UPT, UR22, 0x2, UPT ;  /* 0x000000021600788c */ /* 0x000fe2000bf05270 */
[----:B-12---:R-:W-:Y:S02]  /*3e10*/  SEL R0, RZ, 0x1, P0 ;  /* 0x00000001ff007807 */ /* 0x006fe40000000000 */
[----:B------:R-:W-:Y:S01]  /*3e20*/  SEL R8, R8, RZ, P0 ;  /* 0x000000ff08087207 */ /* 0x000fe20000000000 */
[----:B------:R-:W-:Y:S01]  /*3e30*/  USEL UR6, URZ, 0x1, UP0 ;  /* 0x00000001ff067887 */ /* 0x000fe20008000000 */
[----:B------:R-:W-:Y:S01]  /*3e40*/  LOP3.LUT R3, R3, R0, RZ, 0x3c, !PT ;  /* 0x0000000003037212 */ /* 0x000fe200078e3cff */
[----:B------:R-:W-:-:S04]  /*3e50*/  USEL UR22, UR22, URZ, UP0 ;  /* 0x000000ff16167287 */ /* 0x000fc80008000000 */
[----:B------:R-:W-:Y:S01]  /*3e60*/  LOP3.LUT R9, R9, UR6, RZ, 0x3c, !PT ;  /* 0x0000000609097c12 */ /* 0x000fe2000f8e3cff */
[----:B------:R-:W-:Y:S07]  /*3e70*/  @P1 BRA `(.L_x_82) ;  /* 0xfffffff800b01947 */ /* 0x000fee000383ffff */
[----:B------:R-:W1:Y:S01]  /*3e80*/  S2UR UR6, SR_CgaCtaId ;  /* 0x00000000000679c3 */ /* 0x000e620000008800 */
[----:B------:R-:W-:Y:S01]  /*3e90*/  ELECT P0, URZ, PT ;  /* 0x0000000000ff782f */ /* 0x000fe20003800000 */
[----:B------:R-:W-:Y:S01]  /*3ea0*/  HFMA2 R0, -RZ, RZ, 0, 5.9604644775390625e-08 ;  /* 0x00000001ff007431 */ /* 0x000fe200000001ff */
[----:B------:R-:W-:-:S05]  /*3eb0*/  UMOV UR7, 0x40 ;  /* 0x0000004000077882 */ /* 0x000fca0000000000 */
[----:B------:R-:W-:Y:S01]  /*3ec0*/  UVIRTCOUNT.DEALLOC.SMPOOL 0x80 ;  /* 0x000000800000784c */ /* 0x000fe20000000000 */
[----:B------:R-:W-:Y:S02]  /*3ed0*/  UISETP.NE.AND UP0, UPT, UR5, URZ, UPT ;  /* 0x000000ff0500728c */ /* 0x000fe4000bf05270 */
[----:B-1----:R-:W-:-:S09]  /*3ee0*/  ULEA UR6, UR6, UR7, 0x18 ;  /* 0x0000000706067291 */ /* 0x002fd2000f8ec0ff */
[----:B------:R1:W-:Y:S01]  /*3ef0*/  @P0 STS.U8 [UR6+0x1c], R0 ;  /* 0x00001c00ff000988 */ /* 0x0003e20008000006 */
[----:B------:R-:W-:Y:S05]  /*3f00*/  BRA.U UP0, `(.L_x_83) ;  /* 0x0000000100587547 */ /* 0x000fea000b800000 */
[----:B------:R-:W-:Y:S01]  /*3f10*/  UIADD3 UR7, UPT, UPT, UR8, 0x130, URZ ;  /* 0x0000013008077890 */ /* 0x000fe2000fffe0ff */
[----:B------:R-:W-:-:S03]  /*3f20*/  SHF.L.U32 R3, R9, 0x1f, RZ ;  /* 0x0000001f09037819 */ /* 0x000fc600000006ff */
[----:B------:R-:W-:-:S09]  /*3f30*/  ULEA UR5, UR22, UR7, 0x3 ;  /* 0x0000000716057291 */ /* 0x000fd2000f8e18ff */
[----:B------:R-:W2:Y:S02]  /*3f40*/  SYNCS.PHASECHK.TRANS64.TRYWAIT P0, [UR5], R3 ;  /* 0x00000003ff0075a7 */ /* 0x000ea40008001105 */
[----:B--2---:R-:W-:Y:S05]  /*3f50*/  @!P0 BRA `(.L_x_84) ;  /* 0x0000008400408947 */ /* 0x004fea0003800000 */
.L_x_190:
[----:B------:R-:W-:-:S04]  /*3f60*/  UIADD3 UR9, UPT, UPT, UR22, 0x1, URZ ;  /* 0x0000000116097890 */ /* 0x000fc8000fffe0ff */
[----:B------:R-:W-:-:S04]  /*3f70*/  UISETP.NE.AND UP1, UPT, UR9, 0x2, UPT ;  /* 0x000000020900788c */ /* 0x000fc8000bf25270 */
[----:B------:R-:W-:Y:S02]  /*3f80*/  USEL UR5, URZ, 0x1, UP1 ;  /* 0x00000001ff057887 */ /* 0x000fe40008800000 */
[----:B------:R-:W-:-:S04]  /*3f90*/  USEL UR9, UR9, URZ, UP1 ;  /* 0x000000ff09097287 */ /* 0x000fc80008800000 */
[----:B------:R-:W-:Y:S01]  /*3fa0*/  ULEA UR9, UR9, UR7, 0x3 ;  /* 0x0000000709097291 */ /* 0x000fe2000f8e18ff */
[----:B-1----:R-:W-:-:S04]  /*3fb0*/  LOP3.LUT R3, R9, UR5, RZ, 0x3c, !PT ;  /* 0x0000000509037c12 */ /* 0x002fc8000f8e3cff */
[----:B------:R-:W-:Y:S01]  /*3fc0*/  SHF.L.U32 R3, R3, 0x1f, RZ ;  /* 0x0000001f03037819 */ /* 0x000fe200000006ff */
[----:B------:R-:W-:-:S04]  /*3fd0*/  IMAD.U32 R0, RZ, RZ, UR9 ;  /* 0x00000009ff007e24 */ /* 0x000fc8000f8e00ff */
[----:B------:R1:W2:Y:S03]  /*3fe0*/  SYNCS.PHASECHK.TRANS64.TRYWAIT P0, [R0+URZ], R3 ;  /* 0x00000003000075a7 */ /* 0x0002a600080011ff */
[----:B--2---:R-:W-:Y:S05]  /*3ff0*/  @!P0 NANOSLEEP.SYNCS 0x989680 ;  /* 0x009896800000895d */ /* 0x004fea0003900000 */
[----:B------:R-:W2:Y:S02]  /*4000*/  @!P0 SYNCS.PHASECHK.TRANS64 P0, [R0+URZ], R3 ;  /* 0x00000003000085a7 */ /* 0x000ea400080010ff */
[----:B--2---:R-:W-:Y:S05]  /*4010*/  @P0 BRA `(.L_x_85) ;  /* 0x0000000000200947 */ /* 0x004fea0003800000 */
.L_x_86:
[----:B--2---:R2:W1:Y:S02]  /*4020*/  SYNCS.PHASECHK.TRANS64.TRYWAIT P0, [R0+URZ], R3 ;  /* 0x00000003000075a7 */ /* 0x00446400080011ff */
[----:B-1----:R-:W-:Y:S05]  /*4030*/  @!P0 NANOSLEEP.SYNCS 0x989680 ;  /* 0x009896800000895d */ /* 0x002fea0003900000 */
[----:B------:R-:W1:Y:S02]  /*4040*/  @!P0 SYNCS.PHASECHK.TRANS64 P0, [R0+URZ], R3 ;  /* 0x00000003000085a7 */ /* 0x000e6400080010ff */
[----:B-1----:R-:W-:Y:S05]  /*4050*/  @!P0 BRA `(.L_x_86) ;  /* 0xfffffffc00f08947 */ /* 0x002fea000383ffff */
[----:B------:R-:W-:Y:S05]  /*4060*/  BRA `(.L_x_85) ;  /* 0x00000000000c7947 */ /* 0x000fea0003800000 */
.L_x_83:
[----:B------:R-:W-:-:S04]  /*4070*/  UIADD3 UR5, UPT, UPT, UR8, 0x160, URZ ;  /* 0x0000016008057890 */ /* 0x000fc8000fffe0ff */
[----:B------:R-:W-:-:S09]  /*4080*/  UPRMT UR5, UR4, 0x654, UR5 ;  /* 0x0000065404057896 */ /* 0x000fd20008000005 */
[----:B------:R-:W-:Y:S03]  /*4090*/  SYNCS.ARRIVE.TRANS64.RED.A1T0 RZ, [UR5], RZ ;  /* 0x000000ffffff79a7 */ /* 0x000fe60008100405 */
.L_x_85:
[----:B-12---:R-:W-:Y:S01]  /*40a0*/  SHF.L.U32 R3, RZ, 0x1f, RZ ;  /* 0x0000001fff037819 */ /* 0x006fe200000006ff */
[----:B------:R-:W-:Y:S01]  /*40b0*/  UIADD3 UR5, UPT, UPT, UR8, 0x160, URZ ;  /* 0x0000016008057890 */ /* 0x000fe2000fffe0ff */
[----:B------:R-:W-:Y:S02]  /*40c0*/  PLOP3.LUT P0, PT, PT, PT, UP0, 0x80, 0x8 ;  /* 0x000000000008781c */ /* 0x000fe40003f0f008 */
[----:B------:R-:W1:Y:S02]  /*40d0*/  SYNCS.PHASECHK.TRANS64.TRYWAIT P1, [UR8+0x160], R3 ;  /* 0x00016003ff0075a7 */ /* 0x000e640008021108 */
[----:B-1----:R-:W-:Y:S09]  /*40e0*/  @!P1 BRA `(.L_x_87) ;  /* 0x0000008000f49947 */ /* 0x002ff20003800000 */
.L_x_192:
[----:B------:R-:W-:Y:S01]  /*40f0*/  @!UP0 UPRMT UR5, UR4, 0x654, UR5 ;  /* 0x0000065404058896 */ /* 0x000fe20008000005 */
[----:B------:R-:W-:Y:S02]  /*4100*/  UMOV UR8, 0xffff ;  /* 0x0000ffff00087882 */ /* 0x000fe40000000000 */
[----:B------:R-:W-:-:S06]  /*4110*/  UMOV UR4, 0x1 ;  /* 0x0000000100047882 */ /* 0x000fcc0000000000 */
[----:B------:R-:W-:Y:S01]  /*4120*/  @!P0 SYNCS.ARRIVE.TRANS64.RED.A1T0 RZ, [UR5], RZ ;  /* 0x000000ffffff89a7 */ /* 0x000fe20008100405 */
[----:B------:R-:W-:Y:S01]  /*4130*/  NOP ;  /* 0x0000000000007918 */ /* 0x000fe20000000000 */
[----:B-1----:R-:W1:Y:S01]  /*4140*/  LDS R0, [UR6+0x14] ;  /* 0x00001406ff007984 */ /* 0x002e620008000800 */
[----:B------:R-:W-:-:S04]  /*4150*/  ULOP3.LUT UR5, UR24, 0xffff, URZ, 0xc0, !UPT ;  /* 0x0000ffff18057892 */ /* 0x000fc8000f8ec0ff */
[----:B------:R-:W-:-:S04]  /*4160*/  USHF.R.U32.HI UR5, URZ, 0x5, UR5 ;  /* 0x00000005ff057899 */ /* 0x000fc80008011605 */
[----:B------:R-:W-:Y:S02]  /*4170*/  USHF.L.U32 UR8, UR8, UR5, URZ ;  /* 0x0000000508087299 */ /* 0x000fe400080006ff */
[----:B------:R-:W-:-:S04]  /*4180*/  USHF.L.U32 UR4, UR4, UR5, URZ ;  /* 0x0000000504047299 */ /* 0x000fc800080006ff */
[----:B-1----:R-:W-:-:S04]  /*4190*/  LOP3.LUT R0, R0, UR8, RZ, 0xc0, !PT ;  /* 0x0000000800007c12 */ /* 0x002fc8000f8ec0ff */
[----:B------:R-:W-:-:S13]  /*41a0*/  ISETP.NE.AND P0, PT, R0, UR8, PT ;  /* 0x0000000800007c0c */ /* 0x000fda000bf05270 */
[----:B------:R-:W-:Y:S05]  /*41b0*/  @P0 BRA `(.L_x_88) ;  /* 0x0000000000580947 */ /* 0x000fea0003800000 */
[----:B------:R-:W1:Y:S02]  /*41c0*/  LDS R0, [UR6+0x18] ;  /* 0x00001806ff007984 */ /* 0x000e640008000800 */
[----:B-1----:R-:W-:-:S04]  /*41d0*/  LOP3.LUT R0, R0, UR4, RZ, 0xc0, !PT ;  /* 0x0000000400007c12 */ /* 0x002fc8000f8ec0ff */
[----:B------:R-:W-:-:S13]  /*41e0*/  ISETP.NE.AND P0, PT, R0, UR4, PT ;  /* 0x0000000400007c0c */ /* 0x000fda000bf05270 */
[----:B------:R-:W-:Y:S05]  /*41f0*/  @P0 BRA `(.L_x_89) ;  /* 0x00000000003c0947 */ /* 0x000fea0003800000 */
[----:B------:R-:W1:Y:S01]  /*4200*/  S2R R2, SR_LANEID ;  /* 0x0000000000027919 */ /* 0x000e620000000000 */
[----:B------:R-:W-:Y:S01]  /*4210*/  ULOP3.LUT UR8, URZ, UR8, URZ, 0x33, !UPT ;  /* 0x00000008ff087292 */ /* 0x000fe2000f8e33ff */
[----:B------:R-:W-:Y:S01]  /*4220*/  LOP3.LUT R4, RZ, UR4, RZ, 0x33, !PT ;  /* 0x00000004ff047c12 */ /* 0x000fe2000f8e33ff */
[----:B------:R-:W-:Y:S02]  /*4230*/  VOTEU.ANY UR7, UPT, PT ;  /* 0x0000000000077886 */ /* 0x000fe400038e0100 */
[----:B------:R-:W-:Y:S01]  /*4240*/  UFLO.U32 UR7, UR7 ;  /* 0x00000007000772bd */ /* 0x000fe200080e0000 */
[----:B------:R-:W2:Y:S01]  /*4250*/  REDUX UR4, R4 ;  /* 0x00000000040473c4 */ /* 0x000ea20000000000 */
[----:B------:R-:W-:-:S06]  /*4260*/  IMAD.U32 R0, RZ, RZ, UR8 ;  /* 0x00000008ff007e24 */ /* 0x000fcc000f8e00ff */
[----:B------:R1:W-:Y:S01]  /*4270*/  UTCATOMSWS.AND URZ, UR8 ;  /* 0x0000000800ff79e3 */ /* 0x0003e20008000000 */
[----:B------:R-:W3:Y:S01]  /*4280*/  REDUX UR5, R0 ;  /* 0x00000000000573c4 */ /* 0x000ee20000000000 */
[----:B-1----:R-:W-:Y:S01]  /*4290*/  ISETP.EQ.U32.AND P0, PT, R2, UR7, PT ;  /* 0x0000000702007c0c */ /* 0x002fe2000bf02070 */
[----:B--2---:R-:W-:Y:S01]  /*42a0*/  IMAD.U32 R2, RZ, RZ, UR4 ;  /* 0x00000004ff027e24 */ /* 0x004fe2000f8e00ff */
[----:B---3--:R-:W-:-:S11]  /*42b0*/  MOV R3, UR5 ;  /* 0x0000000500037c02 */ /* 0x008fd60008000f00 */
[----:B------:R1:W-:Y:S04]  /*42c0*/  @P0 ATOMS.AND RZ, [UR6+0x14], R3 ;  /* 0x00001403ffff098c */ /* 0x0003e8000a800006 */
[----:B------:R1:W-:Y:S01]  /*42d0*/  @P0 ATOMS.AND RZ, [UR6+0x18], R2 ;  /* 0x00001802ffff098c */ /* 0x0003e2000a800006 */
[----:B------:R-:W-:Y:S05]  /*42e0*/  BRA `(.L_x_90) ;  /* 0x0000000000147947 */ /* 0x000fea0003800000 */
.L_x_89:
[----:B------:R-:W-:Y:S02]  /*42f0*/  MOV R2, 0x4310 ;  /* 0x0000431000027802 */ /* 0x000fe40000000f00 */
[----:B---345:R-:W-:Y:S05]  /*4300*/  CALL.REL.NOINC `($__internal_0_$__cuda_sm10x_tcgen05_guardrail_trap_col_being_dealloced_not_returned_by_alloc) ;  /* 0x0000008400d07944 */ /* 0x038fea0003c00000 */
[----:B------:R-:W-:Y:S05]  /*4310*/  BRA `(.L_x_90) ;  /* 0x0000000000087947 */ /* 0x000fea0003800000 */
.L_x_88:
[----:B------:R-:W-:Y:S02]  /*4320*/  MOV R2, 0x4340 ;  /* 0x0000434000027802 */ /* 0x000fe40000000f00 */
[----:B---345:R-:W-:Y:S05]  /*4330*/  CALL.REL.NOINC `($__internal_2_$__cuda_sm10x_tcgen05_guardrail_trap_unallocated_columns_being_dealloced) ;  /* 0x0000008400dc7944 */ /* 0x038fea0003c00000 */
.L_x_90:
[----:B------:R-:W-:Y:S01]  /*4340*/  NOP ;  /* 0x0000000000007918 */ /* 0x000fe20000000000 */
[----:B----4-:R-:W-:Y:S05]  /*4350*/  EXIT ;  /* 0x000000000000794d */ /* 0x010fea0003800000 */
.L_x_63:
[----:B------:R-:W-:-:S09]  /*4360*/  UISETP.NE.OR UP5, UPT, UR10, 0x3, UP5 ;  /* 0x000000030a00788c */ /* 0x000fd2000afa5670 */
[----:B------:R-:W-:Y:S05]  /*4370*/  BRA.U UP5, `(.L_x_91) ;  /* 0x0000001105147547 */ /* 0x000fea000b800000 */
[----:B------:R-:W1:Y:S01]  /*4380*/  LDC R0, c[0x0][0xb30] ;  /* 0x0002cc00ff007b82 */ /* 0x000e620000000800 */
[----:B------:R-:W2:Y:S01]  /*4390*/  LDCU.64 UR8, c[0x0][0x888] ;  /* 0x00011100ff0877ac */ /* 0x000ea20008000a00 */
[----:B------:R-:W-:Y:S02]  /*43a0*/  HFMA2 R29, -RZ, RZ, 0, 0 ;  /* 0x00000000ff1d7431 */ /* 0x000fe400000001ff */
[----:B------:R-:W-:Y:S01]  /*43b0*/  IMAD.MOV.U32 R31, RZ, RZ, 0x1 ;  /* 0x00000001ff1f7424 */ /* 0x000fe200078e00ff */
[----:B------:R-:W-:Y:S01]  /*43c0*/  MOV R23, 0x2000 ;  /* 0x0000200000177802 */ /* 0x000fe20000000f00 */
[----:B------:R-:W3:Y:S01]  /*43d0*/  LDCU.64 UR4, c[0x0][0x890] ;  /* 0x00011200ff0477ac */ /* 0x000ee20008000a00 */
[----:B------:R-:W-:Y:S01]  /*43e0*/  IMAD.MOV.U32 R30, RZ, RZ, RZ ;  /* 0x000000ffff1e7224 */ /* 0x000fe200078e00ff */
[----:B------:R-:W4:Y:S01]  /*43f0*/  LDC R19, c[0x0][0x370] ;  /* 0x0000dc00ff137b82 */ /* 0x000f220000000800 */
[----:B------:R-:W-:Y:S01]  /*4400*/  UMOV UR7, 0x400 ;  /* 0x0000040000077882 */ /* 0x000fe20000000000 */
[----:B------:R-:W-:-:S02]  /*4410*/  UPLOP3.LUT UP1, UPT, UPT, UPT, UPT, 0x40, 0x4 ;  /* 0x000000000004789c */ /* 0x000fc40003f2e870 */
[----:B------:R-:W-:-:S04]  /*4420*/  ULEA UR7, UR37, UR7, 0x18 ;  /* 0x0000000725077291 */ /* 0x000fc8000f8ec0ff */
[----:B------:R-:W4:Y:S01]  /*4430*/  LDC R2, c[0x0][0xb0c] ;  /* 0x0002c300ff027b82 */ /* 0x000f220000000800 */
[----:B------:R-:W-:Y:S02]  /*4440*/  UIADD3 UR13, UPT, UPT, UR7, 0xc8, URZ ;  /* 0x000000c8070d7890 */ /* 0x000fe4000fffe0ff */
[----:B--2---:R-:W-:Y:S02]  /*4450*/  UISETP.NE.U32.AND UP2, UPT, UR8, URZ, UPT ;  /* 0x000000ff0800728c */ /* 0x004fe4000bf45070 */
[----:B------:R-:W-:Y:S02]  /*4460*/  UIADD3 UR33, UPT, UPT, UR7, 0xb0, URZ ;  /* 0x000000b007217890 */ /* 0x000fe4000fffe0ff */
[----:B---3--:R-:W-:Y:S01]  /*4470*/  UISETP.NE.U32.AND UP3, UPT, UR4, URZ, UPT ;  /* 0x000000ff0400728c */ /* 0x008fe2000bf65070 */
[----:B------:R-:W2:Y:S01]  /*4480*/  LDC R18, c[0x0][0xb20] ;  /* 0x0002c800ff127b82 */ /* 0x000ea20000000800 */
[----:B-1----:R-:W-:Y:S01]  /*4490*/  ISETP.NE.AND P1, PT, R0, 0x1, PT ;  /* 0x000000010000780c */ /* 0x002fe20003f25270 */
[----:B------:R-:W-:-:S02]  /*44a0*/  UISETP.NE.AND.EX UP2, UPT, UR9, URZ, UPT, UP2 ;  /* 0x000000ff0900728c */ /* 0x000fc4000bf45320 */
[----:B------:R-:W-:Y:S02]  /*44b0*/  UIADD3 UR25, UPT, UPT, UR7, 0xb8, URZ ;  /* 0x000000b807197890 */ /* 0x000fe4000fffe0ff */
[----:B------:R-:W-:Y:S02]  /*44c0*/  UIADD3 UR17, UPT, UPT, UR7, 0xc0, URZ ;  /* 0x000000c007117890 */ /* 0x000fe4000fffe0ff */
[----:B------:R-:W1:Y:S01]  /*44d0*/  LDC.64 R32, c[0x0][0x348] ;  /* 0x0000d200ff207b82 */ /* 0x000e620000000a00 */
[----:B------:R-:W-:Y:S02]  /*44e0*/  UPRMT UR13, UR37, 0x654, UR13 ;  /* 0x00000654250d7896 */ /* 0x000fe4000800000d */
[----:B------:R-:W-:-:S05]  /*44f0*/  UISETP.NE.AND.EX UP3, UPT, UR5, URZ, UPT, UP3 ;  /* 0x000000ff0500728c */ /* 0x000fca000bf65330 */
[----:B------:R-:W3:Y:S08]  /*4500*/  LDC.64 R16, c[0x0][0xb10] ;  /* 0x0002c400ff107b82 */ /* 0x000ef00000000a00 */
[----:B------:R-:W1:Y:S08]  /*4510*/  LDC.64 R6, c[0x0][0xb18] ;  /* 0x0002c600ff067b82 */ /* 0x000e700000000a00 */
[----:B------:R-:W1:Y:S08]  /*4520*/  LDC.64 R4, c[0x0][0xb28] ;  /* 0x0002ca00ff047b82 */ /* 0x000e700000000a00 */
[----:B--2-4-:R-:W1:Y:S02]  /*4530*/  LDC R22, c[0x0][0x374] ;  /* 0x0000dd00ff167b82 */ /* 0x014e640000000800 */
.L_x_102:
[C---:B------:R-:W-:Y:S02]  /*4540*/  LEA R0, R30.reuse, UR7, 0x3 ;  /* 0x000000071e007c11 */ /* 0x040fe4000f8e18ff */
[----:B------:R-:W-:Y:S02]  /*4550*/  SHF.L.U32 R3, R29, 0x1f, RZ ;  /* 0x0000001f1d037819 */ /* 0x000fe400000006ff */
[----:B------:R-:W-:Y:S02]  /*4560*/  LEA R24, R30, UR7, 0x4 ;  /* 0x000000071e187c11 */ /* 0x000fe4000f8e20ff */
[----:B--2---:R-:W2:Y:S02]  /*4570*/  SYNCS.PHASECHK.TRANS64.TRYWAIT P0, [R0+URZ+0x100], R3 ;  /* 0x00010003000075a7 */ /* 0x004ea400080011ff */
[----:B--2---:R-:W-:Y:S05]  /*4580*/  @!P0 BRA `(.L_x_92) ;  /* 0x0000007c00e48947 */ /* 0x004fea0003800000 */
.L_x_193:
[----:B------:R-:W-:Y:S01]  /*4590*/  ISETP.GE.AND P0, PT, R72, 0x1, PT ;  /* 0x000000014800780c */ /* 0x000fe20003f06270 */
[----:B------:R-:W4:Y:S01]  /*45a0*/  LDS.128 R24, [R24+0x170] ;  /* 0x0001700018187984 */ /* 0x000f220000000c00 */
[----:B--2---:R-:W-:Y:S01]  /*45b0*/  VIADD R0, R0, 0x110 ;  /* 0x0000011000007836 */ /* 0x004fe20000000000 */
[----:B------:R-:W-:Y:S01]  /*45c0*/  @!PT LDS RZ, [RZ] ;  /* 0x00000000fffff984 */ /* 0x000fe20000000800 */
[----:B------:R-:W-:Y:S01]  /*45d0*/  @!PT LDS RZ, [RZ] ;  /* 0x00000000fffff984 */ /* 0x000fe20000000800 */
[----:B------:R-:W-:Y:S01]  /*45e0*/  @!PT LDS RZ, [RZ] ;  /* 0x00000000fffff984 */ /* 0x000fe20000000800 */
[----:B------:R-:W-:Y:S01]  /*45f0*/  @!PT LDS RZ, [RZ] ;  /* 0x00000000fffff984 */ /* 0x000fe20000000800 */
[----:B------:R2:W-:Y:S06]  /*4600*/  MEMBAR.ALL.CTA ;  /* 0x0000000000007992 */ /* 0x0005ec0000008000 */
[----:B--2---:R-:W2:Y:S01]  /*4610*/  FENCE.VIEW.ASYNC.S ;  /* 0x00000000000073c6 */ /* 0x004ea20000000000 */
[----:B------:R-:W-:Y:S04]  /*4620*/  PRMT R0, RZ, 0x654, R0 ;  /* 0x00000654ff007816 */ /* 0x000fe80000000000 */
[----:B--2---:R2:W-:Y:S01]  /*4630*/  SYNCS.ARRIVE.TRANS64.RED.A1T0 RZ, [R0+URZ], RZ ;  /* 0x000000ff00ff79a7 */ /* 0x0045e200081004ff */
[----:B----4-:R-:W-:Y:S11]  /*4640*/  LOP3.LUT P3, RZ, R26, 0x1, RZ, 0xc0, !PT ;  /* 0x000000011aff7812 */ /* 0x010ff6000786c0ff */
[----:B------:R-:W-:Y:S02]  /*4650*/  @!UPT UIADD3 URZ, UPT, UPT, URZ, URZ, URZ ;  /* 0x000000fffffff290 */ /* 0x000fe4000fffe0ff */
[----:B------:R-:W-:Y:S02]  /*4660*/  @P3 MOV R13, R24 ;  /* 0x00000018000d3202 */ /* 0x000fe40000000f00 */
[----:B------:R-:W-:Y:S01]  /*4670*/  @P3 LOP3.LUT R8, R25, 0xffff, RZ, 0xc0, !PT ;  /* 0x0000ffff19083812 */ /* 0x000fe200078ec0ff */
[----:B--2---:R-:W-:Y:S06]  /*4680*/  @!P0 BRA `(.L_x_93) ;  /* 0x0000000000a48947 */ /* 0x004fec0003800000 */
[----:B-1----:R-:W-:Y:S01]  /*4690*/  IMAD.HI.U32 R35, R22, R7, RZ ;  /* 0x0000000716237227 */ /* 0x002fe200078e00ff */
[----:B------:R-:W-:Y:S02]  /*46a0*/  ISETP.NE.AND P0, PT, R6, 0x1, PT ;  /* 0x000000010600780c */ /* 0x000fe40003f05270 */
[----:B------:R-:W-:Y:S01]  /*46b0*/  ISETP.NE.AND P2, PT, R72, 0x1, PT ;  /* 0x000000014800780c */ /* 0x000fe20003f45270 */
[----:B---3--:R-:W-:Y:S01]  /*46c0*/  IMAD.HI.U32 R34, R19, R16, RZ ;  /* 0x0000001013227227 */ /* 0x008fe200078e00ff */
[----:B------:R-:W-:Y:S02]  /*46d0*/  SHF.R.U32.HI R35, RZ, R18, R35 ;  /* 0x00000012ff237219 */ /* 0x000fe40000011623 */
[----:B------:R-:W-:Y:S01]  /*46e0*/  ISETP.NE.AND P4, PT, R2, 0x1, PT ;  /* 0x000000010200780c */ /* 0x000fe20003f85270 */
[----:B------:R-:W-:Y:S01]  /*46f0*/  IMAD.HI.U32 R36, R13, R16, RZ ;  /* 0x000000100d247227 */ /* 0x000fe200078e00ff */
[----:B------:R-:W-:Y:S02]  /*4700*/  SHF.R.U32.HI R34, RZ, R17, R34 ;  /* 0x00000011ff227219 */ /* 0x000fe40000011622 */
[----:B------:R-:W-:Y:S01]  /*4710*/  SEL R3, R22, R35, !P0 ;  /* 0x0000002316037207 */ /* 0x000fe20004000000 */
[C---:B------:R-:W-:Y:S01]  /*4720*/  IMAD.HI.U32 R35, R8.reuse, R7, RZ ;  /* 0x0000000708237227 */ /* 0x040fe200078e00ff */
[----:B------:R-:W-:Y:S02]  /*4730*/  SEL R11, R19, R34, !P4 ;  /* 0x00000022130b7207 */ /* 0x000fe40006000000 */
[----:B------:R-:W-:Y:S01]  /*4740*/  SHF.R.U32.HI R36, RZ, R17, R36 ;  /* 0x00000011ff247219 */ /* 0x000fe20000011624 */
[----:B------:R-:W-:Y:S01]  /*4750*/  IMAD.HI.U32 R38, R3, R4, RZ ;  /* 0x0000000403267227 */ /* 0x000fe200078e00ff */
[----:B------:R-:W-:Y:S03]  /*4760*/  SHF.R.U32.HI R35, RZ, R18, R35 ;  /* 0x00000012ff237219 */ /* 0x000fe60000011623 */
[----:B------:R-:W-:Y:S01]  /*4770*/  IMAD.HI.U32 R34, R11, R4, RZ ;  /* 0x000000040b227227 */ /* 0x000fe200078e00ff */
[----:B------:R-:W-:Y:S02]  /*4780*/  @P2 SHF.R.U32.HI R3, RZ, R5, R38 ;  /* 0x00000005ff032219 */ /* 0x000fe40000011626 */
[----:B------:R-:W-:Y:S02]  /*4790*/  SEL R9, R8, R35, !P0 ;  /* 0x0000002308097207 */ /* 0x000fe40004000000 */
[----:B------:R-:W-:Y:S01]  /*47a0*/  @P2 SHF.R.U32.HI R11, RZ, R5, R34 ;  /* 0x00000005ff0b2219 */ /* 0x000fe20000011622 */
[C---:B------:R-:W-:Y:S01]  /*47b0*/  IMAD R10, R72.reuse, R3, RZ ;  /* 0x00000003480a7224 */ /* 0x040fe200078e02ff */
[----:B------:R-:W-:Y:S01]  /*47c0*/  SEL R3, R13, R36, !P4 ;  /* 0x000000240d037207 */ /* 0x000fe20006000000 */
[C---:B------:R-:W-:Y:S03]  /*47d0*/  IMAD.HI.U32 R14, R9.reuse, R4, RZ ;  /* 0x00000004090e7227 */ /* 0x040fe600078e00ff */
[----:B------:R-:W-:Y:S01]  /*47e0*/  ISETP.GE.AND P0, PT, R9, R10, PT ;  /* 0x0000000a0900720c */ /* 0x000fe20003f06270 */
[C---:B------:R-:W-:Y:S01]  /*47f0*/  IMAD R12, R72.reuse, R11, RZ ;  /* 0x0000000b480c7224 */ /* 0x040fe200078e02ff */
[-C--:B------:R-:W-:Y:S04]  /*4800*/  SHF.R.U32.HI R14, RZ, R5.reuse, R14 ;  /* 0x00000005ff0e7219 */ /* 0x080fe8000001160e */
[----:B------:R-:W-:Y:S02]  /*4810*/  ISETP.GE.OR P0, PT, R3, R12, P0 ;  /* 0x0000000c0300720c */ /* 0x000fe40000706670 */
[----:B------:R-:W-:Y:S05]  /*4820*/  SEL R15, R9, R14, !P2 ;  /* 0x0000000e090f7207 */ /* 0x000fea0005000000 */
[----:B------:R-:W-:Y:S04]  /*4830*/  IMAD.MOV R14, RZ, RZ, -R15 ;  /* 0x000000ffff0e7224 */ /* 0x000fe800078e0a0f */
[----:B------:R-:W-:Y:S02]  /*4840*/  IMAD R14, R72, R14, R9 ;  /* 0x0000000e480e7224 */ /* 0x000fe400078e0209 */
[C---:B------:R-:W-:Y:S05]  /*4850*/  @!P0 IMAD.HI.U32 R10, R3.reuse, R4, RZ ;  /* 0x00000004030a8227 */ /* 0x040fea00078e00ff */
[----:B------:R-:W-:Y:S04]  /*4860*/  @!P0 SHF.R.U32.HI R10, RZ, R5, R10 ;  /* 0x00000005ff0a8219 */ /* 0x000fe8000001160a */
[----:B------:R-:W-:Y:S01]  /*4870*/  @!P0 SEL R0, R3, R10, !P2 ;  /* 0x0000000a03008207 */ /* 0x000fe20005000000 */
[----:B------:R-:W-:Y:S03]  /*4880*/  IMAD.MOV R10, RZ, RZ, -R3 ;  /* 0x000000ffff0a7224 */ /* 0x000fe600078e0a03 */
[----:B------:R-:W-:Y:S01]  /*4890*/  @!P0 IADD3 R15, PT, PT, R15, -R0, RZ ;  /* 0x800000000f0f8210 */ /* 0x000fe20007ffe0ff */
[----:B------:R-:W-:Y:S01]  /*48a0*/  @!P0 IMAD R0, R11, R14, R0 ;  /* 0x0000000e0b008224 */ /* 0x000fe200078e0200 */
[----:B------:R-:W-:Y:S01]  /*48b0*/  IADD3 R11, PT, PT, -R9, RZ, RZ ;  /* 0x000000ff090b7210 */ /* 0x000fe20007ffe1ff */
[----:B------:R-:W-:Y:S02]  /*48c0*/  IMAD R13, R2, R10, R13 ;  /* 0x0000000a020d7224 */ /* 0x000fe400078e020d */
[----:B------:R-:W-:Y:S02]  /*48d0*/  @!P0 IMAD R9, R15, R72, R3 ;  /* 0x000000480f098224 */ /* 0x000fe400078e0203 */
[----:B------:R-:W-:Y:S02]  /*48e0*/  @!P0 IMAD.MOV.U32 R3, RZ, RZ, R0 ;  /* 0x000000ffff038224 */ /* 0x000fe400078e0000 */
[----:B------:R-:W-:Y:S02]  /*48f0*/  IMAD R8, R6, R11, R8 ;  /* 0x0000000b06087224 */ /* 0x000fe400078e0208 */
[----:B------:R-:W-:Y:S02]  /*4900*/  IMAD R13, R3, R2, R13 ;  /* 0x00000002030d7224 */ /* 0x000fe400078e020d */
[----:B------:R-:W-:Y:S02]  /*4910*/  IMAD R8, R9, R6, R8 ;  /* 0x0000000609087224 */ /* 0x000fe400078e0208 */
.L_x_93:
[----:B------:R-:W-:Y:S05]  /*4920*/  BRA.U UP1, `(.L_x_94) ;  /* 0x0000000101107547 */ /* 0x000fea000b800000 */
[----:B------:R-:W-:Y:S04]  /*4930*/  MOV R0, UR6 ;  /* 0x0000000600007c02 */ /* 0x000fe80008000f00 */
[----:B------:R-:W-:Y:S04]  /*4940*/  SHF.L.U32 R3, R0, 0x1f, RZ ;  /* 0x0000001f00037819 */ /* 0x000fe800000006ff */
[----:B------:R-:W2:Y:S02]  /*4950*/  SYNCS.PHASECHK.TRANS64.TRYWAIT P0, [UR7+0xf8], R3 ;  /* 0x0000f803ff0075a7 */ /* 0x000ea40008001107 */
[----:B--2---:R-:W-:Y:S05]  /*4960*/  @!P0 BRA `(.L_x_95) ;  /* 0x0000007c00008947 */ /* 0x004fea0003800000 */
.L_x_94:
[----:B------:R-:W-:Y:S02]  /*4970*/  R2UR UR35, R21 ;  /* 0x00000000152372ca */ /* 0x000fe400000e0000 */
[----:B------:R-:W-:Y:S02]  /*4980*/  R2UR UR34, R20 ;  /* 0x00000000142272ca */ /* 0x000fe400000e0000 */
[----:B------:R-:W-:Y:S02]  /*4990*/  ISETP.NE.U32.AND P2, PT, RZ, UR4, PT ;  /* 0x00000004ff007c0c */ /* 0x000fe4000bf45070 */
[----:B------:R-:W-:Y:S02]  /*49a0*/  SHF.L.U32 R12, R31, 0x1f, RZ ;  /* 0x0000001f1f0c7819 */ /* 0x000fe400000006ff */
[----:B------:R-:W-:Y:S05]  /*49b0*/  ISETP.NE.AND.EX P2, PT, RZ, UR5, PT, P2 ;  /* 0x00000005ff007c0c */ /* 0x000fea000bf45320 */
[----:B------:R-:W-:Y:S02]  /*49c0*/  USHF.L.U32 UR35, UR35, 0x7, URZ ;  /* 0x0000000723237899 */ /* 0x000fe400080006ff */
[----:B------:R-:W-:Y:S01]  /*49d0*/  USHF.L.U32 UR34, UR34, 0x8, URZ ;  /* 0x0000000822227899 */ /* 0x000fe200080006ff */
[----:B------:R-:W-:Y:S11]  /*49e0*/  BRA.U !UP3, `(.L_x_96) ;  /* 0x000000010b347547 */ /* 0x000ff6000b800000 */
[----:B------:R-:W-:Y:S01]  /*49f0*/  UPLOP3.LUT UP0, UPT, UPT, UPT, UP2, 0x80, 0x8 ;  /* 0x000000000008789c */ /* 0x000fe20003f0f020 */
[----:B--2---:R-:W-:Y:S02]  /*4a00*/  HFMA2 R0, -RZ, RZ, 0, 5.9604644775390625e-08 ;  /* 0x00000001ff007431 */ /* 0x004fe400000001ff */
[----:B------:R-:W-:Y:S03]  /*4a10*/  IMAD.MOV.U32 R175, RZ, RZ, 0x1 ;  /* 0x00000001ffaf7424 */ /* 0x000fe600078e00ff */
[----:B------:R-:W-:Y:S05]  /*4a20*/  PLOP3.LUT P0, PT, PT, PT, UP0, 0x80, 0x8 ;  /* 0x000000000008781c */ /* 0x000fea0003f0f008 */
[----:B------:R-:W2:Y:S01]  /*4a30*/  @UP0 LDCU.64 UR10, c[0x0][0x888] ;  /* 0x00011100ff0a07ac */ /* 0x000ea20008000a00 */
[----:B------:R-:W-:Y:S07]  /*4a40*/  @UP0 UIMAD UR8, UR36, UR4, URZ ;  /* 0x00000004240802a4 */ /* 0x000fee000f8e02ff */
[----:B------:R-:W-:Y:S01]  /*4a50*/  @!P0 PRMT R175, R0, 0x7610, R175 ;  /* 0x0000761000af8816 */ /* 0x000fe200000000af */
[----:B--2---:R-:W-:Y:S03]  /*4a60*/  @UP0 UIMAD.WIDE UR10, UR8, 0x4, UR10 ;  /* 0x00000004080a08a5 */ /* 0x004fe6000f8e020a */
[----:B------:R-:W2:Y:S03]  /*4a70*/  @!UP0 LDCU UR8, c[0x0][0x880] ;  /* 0x00011000ff0887ac */ /* 0x000ea60008000800 */
[----:B------:R-:W-:Y:S01]  /*4a80*/  IMAD.U32 R10, RZ, RZ, UR10 ;  /* 0x0000000aff0a7e24 */ /* 0x000fe2000f8e00ff */
[----:B------:R-:W-:Y:S05]  /*4a90*/  MOV R11, UR11 ;  /* 0x0000000b000b7c02 */ /* 0x000fea0008000f00 */
[----:B-----5:R4:W5:Y:S02]  /*4aa0*/  @P0 LDG.E R81, desc[UR44][R10.64] ;  /* 0x0000002c0a510981 */ /* 0x020964000c1e1900 */
[----:B--2-4-:R-:W-:Y:S07]  /*4ab0*/  @!P0 IMAD.U32 R81, RZ, RZ, UR8 ;  /* 0x00000008ff518e24 */ /* 0x014fee000f8e00ff */
.L_x_96:
[----:B-----5:R-:W-:Y:S01]  /*4ac0*/  @!P2 FSETP.EQ.AND P0, PT, R81, RZ, PT ;  /* 0x000000ff5100a20b */ /* 0x020fe20003f02000 */
[----:B------:R-:W-:Y:S01]  /*4ad0*/  @!UPT UIADD3 URZ, UPT, UPT, URZ, URZ, URZ ;  /* 0x000000fffffff290 */ /* 0x000fe2000fffe0ff */
[----:B------:R-:W-:Y:S11]  /*4ae0*/  @!P2 BRA `(.L_x_97) ;  /* 0x000000000014a947 */ /* 0x000ff60003800000 */
[----:B------:R-:W-:Y:S02]  /*4af0*/  LOP3.LUT P2, RZ, R175, 0xff, RZ, 0xc0, !PT ;  /* 0x000000ffafff7812 */ /* 0x000fe4000784c0ff */
[----:B------:R-:W-:Y:S04]  /*4b00*/  PLOP3.LUT P0, PT, PT, PT, UP0, 0x80, 0x8 ;  /* 0x000000000008781c */ /* 0x000fe80003f0f008 */
[----:B------:R-:W-:Y:S07]  /*4b10*/  PLOP3.LUT P0, PT, P0, PT, PT, 0x8, 0x80 ;  /* 0x000000000080781c */ /* 0x000fee000070e170 */
[----:B------:R-:W-:Y:S11]  /*4b20*/  @P2 FSETP.EQ.AND P0, PT, R81, RZ, PT ;  /* 0x000000ff5100220b */ /* 0x000ff60003f02000 */
[----:B------:R-:W-:Y:S02]  /*4b30*/  @!UPT UIADD3 URZ, UPT, UPT, URZ, URZ, URZ ;  /* 0x000000fffffff290 */ /* 0x000fe4000fffe0ff */
.L_x_97:
[----:B------:R-:W4:Y:S01]  /*4b40*/  SYNCS.PHASECHK.TRANS64.TRYWAIT P2, [UR7+0xd0], R12 ;  /* 0x0000d00cff0075a7 */ /* 0x000f220008041107 */
[----:B------:R-:W-:Y:S04]  /*4b50*/  ELECT P4, URZ, PT ;  /* 0x0000000000ff782f */ /* 0x000fe80003880000 */
[----:B------:R-:W-:Y:S11]  /*4b60*/  PLOP3.LUT P4, PT, P0, P4, PT, 0xf2, 0x2f ;  /* 0x00000000002f781c */ /* 0x000ff60000789e72 */
[----:B------:R-:W-:Y:S02]  /*4b70*/  @!UPT UIADD3 URZ, UPT, UPT, URZ, URZ, URZ ;  /* 0x000000fffffff290 */ /* 0x000fe4000fffe0ff */
[----:B-1----:R-:W-:Y:S05]  /*4b80*/  @!P4 IADD3 R9, P0, PT, R32, 0x580, RZ ;  /* 0x000005802009c810 */ /* 0x002fea0007f1e0ff */
[----:B--2---:R-:W-:Y:S01]  /*4b90*/  @!P4 IMAD.X R0, RZ, RZ, R33, P0 ;  /* 0x000000ffff00c224 */ /* 0x004fe200000e0621 */
[----:B----4-:R-:W-:Y:S07]  /*4ba0*/  @!P2 BRA `(.L_x_98) ;  /* 0x000000780088a947 */ /* 0x010fee0003800000 */
.L_x_196:
[----:B------:R-:W-:Y:S01]  /*4bb0*/  @!P4 R2UR UR8, R0 ;  /* 0x000000000008c2ca */ /* 0x000fe200000e0000 */
[----:B------:R-:W-:Y:S01]  /*4bc0*/  VOTEU.ALL UP1, P4 ;  /* 0x0000000000ff7886 */ /* 0x000fe20002020000 */
[----:B------:R-:W-:Y:S01]  /*4bd0*/  @!P4 R2UR UR9, R9 ;  /* 0x000000000909c2ca */ /* 0x000fe200000e0000 */
[----:B------:R-:W-:Y:S01]  /*4be0*/  @!P4 IMAD.MOV.U32 R0, RZ, RZ, 0x2000 ;  /* 0x00002000ff00c424 */ /* 0x000fe200078e00ff */
[----:B------:R-:W-:Y:S01]  /*4bf0*/  UMOV UR10, 0x0 ;  /* 0x00000000000a7882 */ /* 0x000fe20000000000 */
[----:B------:R-:W-:Y:S01]  /*4c00*/  UMOV UR11, 0x10000000 ;  /* 0x10000000000b7882 */ /* 0x000fe20000000000 */
[----:B------:R-:W-:Y:S01]  /*4c10*/  @!UP1 UIADD3 UR32, UPT, UPT, UR7, 0x200, URZ ;  /* 0x0000020007209890 */ /* 0x000fe2000fffe0ff */
[----:B------:R-:W-:Y:S01]  /*4c20*/  @!P4 IADD3 R9, P0, PT, R32, 0x580, RZ ;  /* 0x000005802009c810 */ /* 0x000fe20007f1e0ff */
[----:B------:R-:W-:Y:S05]  /*4c30*/  VOTEU.ALL UP1, P4 ;  /* 0x0000000000ff7886 */ /* 0x000fea0002020000 */
[----:B------:R-:W-:Y:S01]  /*4c40*/  IMAD.U32 R11, RZ, RZ, UR8 ;  /* 0x00000008ff0b7e24 */ /* 0x000fe2000f8e00ff */
[----:B------:R-:W-:Y:S01]  /*4c50*/  UPRMT UR8, UR37, 0x654, UR33 ;  /* 0x0000065425087896 */ /* 0x000fe20008000021 */
[----:B------:R-:W-:Y:S03]  /*4c60*/  IMAD.U32 R10, RZ, RZ, UR9 ;  /* 0x00000009ff0a7e24 */ /* 0x000fe6000f8e00ff */
[----:B------:R-:W-:Y:S02]  /*4c70*/  @!P4 R2UR UR15, R11 ;  /* 0x000000000b0fc2ca */ /* 0x000fe400000e0000 */
[----:B------:R-:W-:Y:S11]  /*4c80*/  @!P4 R2UR UR14, R10 ;  /* 0x000000000a0ec2ca */ /* 0x000ff600000e0000 */
[----:B------:R-:W-:Y:S02]  /*4c90*/  @!UPT UIADD3 URZ, UPT, UPT, URZ, URZ, URZ ;  /* 0x000000fffffff290 */ /* 0x000fe4000fffe0ff */
[----:B------:R2:W-:Y:S01]  /*4ca0*/  @!UP1 UTMALDG.3D [UR32], [UR14], desc[UR10] ;  /* 0x00000a200e0095b4 */ /* 0x0005e20008011000 */
[----:B------:R4:W-:Y:S01]  /*4cb0*/  @!P4 SYNCS.ARRIVE.TRANS64.RED.A0TR RZ, [UR7+0xb0], R0 ;  /* 0x0000b000ffffc9a7 */ /* 0x0009e20008300407 */
[----:B------:R-:W-:Y:S01]  /*4cc0*/  SYNCS.ARRIVE.TRANS64.RED.A1T0 RZ, [UR8], RZ ;  /* 0x000000ffffff79a7 */ /* 0x000fe20008100408 */
[----:B----4-:R-:W-:Y:S01]  /*4cd0*/  @!P4 IMAD.X R0, RZ, RZ, R33, P0 ;  /* 0x000000ffff00c224 */ /* 0x010fe200000e0621 */
[----:B------:R-:W4:Y:S02]  /*4ce0*/  SYNCS.PHASECHK.TRANS64.TRYWAIT P2, [UR7+0xd8], R12 ;  /* 0x0000d80cff0075a7 */ /* 0x000f240008041107 */
[----:B--2-4-:R-:W-:Y:S05]  /*4cf0*/  @!P2 BRA `(.L_x_99) ;  /* 0x00000078004ca947 */ /* 0x014fea0003800000 */
.L_x_198:
        /* <DEDUP_REMOVED lines=8> */
[----:B------:R-:W-:Y:S01]  /*4d80*/  @!UP1 UIADD3 UR24, UPT, UPT, UR7, 0x2200, URZ ;  /* 0x0000220007189890 */ /* 0x000fe2000fffe0ff */
[----:B------:R-:W-:Y:S01]  /*4d90*/  VOTEU.ALL UP1, P4 ;  /* 0x0000000000ff7886 */ /* 0x000fe20002020000 */
[----:B------:R-:W-:Y:S01]  /*4da0*/  UMOV UR27, UR35 ;  /* 0x00000023001b7c82 */ /* 0x000fe20008000000 */
[----:B------:R-:W-:Y:S02]  /*4db0*/  UMOV UR28, UR36 ;  /* 0x00000024001c7c82 */ /* 0x000fe40008000000 */
[----:B------:R-:W-:Y:S01]  /*4dc0*/  IMAD.U32 R11, RZ, RZ, UR8 ;  /* 0x00000008ff0b7e24 */ /* 0x000fe2000f8e00ff */
[----:B------:R-:W-:Y:S01]  /*4dd0*/  UPRMT UR8, UR37, 0x654, UR25 ;  /* 0x0000065425087896 */ /* 0x000fe20008000019 */
[----:B------:R-:W-:Y:S02]  /*4de0*/  IMAD.U32 R10, RZ, RZ, UR9 ;  /* 0x00000009ff0a7e24 */ /* 0x000fe4000f8e00ff */
[----:B------:R-:W-:Y:S01]  /*4df0*/  @!P4 IMAD.X R20, RZ, RZ, R33, P0 ;  /* 0x000000ffff14c224 */ /* 0x000fe200000e0621 */
[----:B------:R-:W-:Y:S02]  /*4e00*/  @!P4 R2UR UR15, R11 ;  /* 0x000000000b0fc2ca */ /* 0x000fe400000e0000 */
[----:B------:R-:W-:Y:S11]  /*4e10*/  @!P4 R2UR UR14, R10 ;  /* 0x000000000a0ec2ca */ /* 0x000ff600000e0000 */
[----:B------:R-:W-:Y:S02]  /*4e20*/  @!UPT UIADD3 URZ, UPT, UPT, URZ, URZ, URZ ;  /* 0x000000fffffff290 */ /* 0x000fe4000fffe0ff */
[----:B------:R2:W-:Y:S01]  /*4e30*/  @!UP1 UTMALDG.3D [UR24], [UR14], desc[UR10] ;  /* 0x00000a180e0095b4 */ /* 0x0005e20008011000 */
[----:B------:R2:W-:Y:S01]  /*4e40*/  @!P4 SYNCS.ARRIVE.TRANS64.RED.A0TR RZ, [UR7+0xb8], R0 ;  /* 0x0000b800ffffc9a7 */ /* 0x0005e20008300407 */
[----:B------:R-:W-:Y:S01]  /*4e50*/  SYNCS.ARRIVE.TRANS64.RED.A1T0 RZ, [UR8], RZ ;  /* 0x000000ffffff79a7 */ /* 0x000fe20008100408 */
[----:B------:R-:W4:Y:S02]  /*4e60*/  SYNCS.PHASECHK.TRANS64.TRYWAIT P2, [UR7+0xe0], R12 ;  /* 0x0000e00cff0075a7 */ /* 0x000f240008041107 */
[----:B--2-4-:R-:W-:Y:S05]  /*4e70*/  @!P2 BRA `(.L_x_100) ;  /* 0x000000780004a947 */ /* 0x014fea0003800000 */
.L_x_200:
[----:B------:R-:W2:Y:S01]  /*4e80*/  LDC.64 R14, c[0x0][0xb10] ;  /* 0x0002c400ff0e7b82 */ /* 0x000ea20000000a00 */
[----:B------:R-:W-:Y:S01]  /*4e90*/  @!P4 R2UR UR8, R20 ;  /* 0x000000001408c2ca */ /* 0x000fe200000e0000 */
[----:B------:R-:W-:Y:S01]  /*4ea0*/  VOTEU.ALL UP1, P4 ;  /* 0x0000000000ff7886 */ /* 0x000fe20002020000 */
[----:B------:R-:W-:Y:S01]  /*4eb0*/  @!P4 R2UR UR9, R21 ;  /* 0x000000001509c2ca */ /* 0x000fe200000e0000 */
[----:B------:R-:W-:Y:S01]  /*4ec0*/  UMOV UR10, 0x0 ;  /* 0x00000000000a7882 */ /* 0x000fe20000000000 */
[----:B------:R-:W-:Y:S03]  /*4ed0*/  UMOV UR11, 0x10000000 ;  /* 0x10000000000b7882 */ /* 0x000fe60000000000 */
[----:B------:R-:W4:Y:S01]  /*4ee0*/  LDC.64 R10, c[0x0][0xb18] ;  /* 0x0002c600ff0a7b82 */ /* 0x000f220000000a00 */
[----:B------:R-:W-:Y:S01]  /*4ef0*/  @!UP1 UIADD3 UR18, UPT, UPT, UR34, 0x80, URZ ;  /* 0x0000008022129890 */ /* 0x000fe2000fffe0ff */
[----:B------:R-:W-:Y:S01]  /*4f00*/  @P3 SHF.R.U32.HI R28, RZ, 0x10, R25 ;  /* 0x00000010ff1c3819 */ /* 0x000fe20000011619 */
[----:B------:R-:W-:Y:S01]  /*4f10*/  @!UP1 UIADD3 UR16, UPT, UPT, UR7, 0x4200, URZ ;  /* 0x0000420007109890 */ /* 0x000fe2000fffe0ff */
[----:B------:R-:W-:Y:S01]  /*4f20*/  VIADD R30, R30, 0x1 ;  /* 0x000000011e1e7836 */ /* 0x000fe20000000000 */
[----:B------:R-:W-:Y:S03]  /*4f30*/  VOTEU.ALL UP1, P4 ;  /* 0x0000000000ff7886 */ /* 0x000fe60002020000 */
[----:B------:R-:W5:Y:S01]  /*4f40*/  @!P1 LDC R0, c[0x0][0xb20] ;  /* 0x0002c800ff009b82 */ /* 0x000f620000000800 */
[----:B------:R-:W-:Y:S01]  /*4f50*/  UMOV UR19, UR35 ;  /* 0x0000002300137c82 */ /* 0x000fe20008000000 */
[----:B------:R-:W-:Y:S01]  /*4f60*/  IMAD.U32 R21, RZ, RZ, UR8 ;  /* 0x00000008ff157e24 */ /* 0x000fe2000f8e00ff */
[----:B------:R-:W-:Y:S05]  /*4f70*/  UMOV UR20, UR36 ;  /* 0x0000002400147c82 */ /* 0x000fea0008000000 */
[----:B-1----:R-:W1:Y:S01]  /*4f80*/  @!P1 LDC R3, c[0x0][0xb0c] ;  /* 0x0002c300ff039b82 */ /* 0x002e620000000800 */
[----:B------:R-:W-:Y:S01]  /*4f90*/  IMAD.U32 R20, RZ, RZ, UR9 ;  /* 0x00000009ff147e24 */ /* 0x000fe2000f8e00ff */
[----:B------:R-:W-:Y:S01]  /*4fa0*/  UPRMT UR8, UR37, 0x654, UR17 ;  /* 0x0000065425087896 */ /* 0x000fe20008000011 */
[----:B------:R-:W-:Y:S03]  /*4fb0*/  @!P4 R2UR UR15, R21 ;  /* 0x00000000150fc2ca */ /* 0x000fe600000e0000 */
[----:B------:R-:W-:Y:S01]  /*4fc0*/  @!P4 R2UR UR14, R20 ;  /* 0x00000000140ec2ca */ /* 0x000fe200000e0000 */
[----:B------:R-:W-:Y:S11]  /*4fd0*/  @!P4 IMAD.MOV.U32 R20, RZ, RZ, 0x2000 ;  /* 0x00002000ff14c424 */ /* 0x000ff600078e00ff */
[----:B------:R-:W-:Y:S01]  /*4fe0*/  @!UPT UIADD3 URZ, UPT, UPT, URZ, URZ, URZ ;  /* 0x000000fffffff290 */ /* 0x000fe2000fffe0ff */
[----:B------:R1:W-:Y:S01]  /*4ff0*/  @!UP1 UTMALDG.3D [UR16], [UR14], desc[UR10] ;  /* 0x00000a100e0095b4 */ /* 0x0003e20008011000 */
[----:B------:R1:W-:Y:S02]  /*5000*/  @!P4 SYNCS.ARRIVE.TRANS64.RED.A0TR RZ, [UR7+0xc0], R20 ;  /* 0x0000c014ffffc9a7 */ /* 0x0003e40008300407 */
[----:B-1----:R-:W-:Y:S01]  /*5010*/  @!P1 ISETP.NE.AND P2, PT, R3, 0x1, PT ;  /* 0x000000010300980c */ /* 0x002fe20003f45270 */
[C---:B--2---:R-:W-:Y:S01]  /*5020*/  @!P1 IMAD.HI.U32 R14, R13.reuse, R14, RZ ;  /* 0x0000000e0d0e9227 */ /* 0x044fe200078e00ff */
[----:B----4-:R-:W-:Y:S03]  /*5030*/  @!P1 ISETP.NE.AND P0, PT, R10, 0x1, PT ;  /* 0x000000010a00980c */ /* 0x010fe60003f05270 */
[C---:B------:R-:W-:Y:S01]  /*5040*/  @!P1 IMAD.HI.U32 R11, R8.reuse, R11, RZ ;  /* 0x0000000b080b9227 */ /* 0x040fe200078e00ff */
[----:B------:R-:W-:Y:S04]  /*5050*/  @!P1 SHF.R.U32.HI R14, RZ, R15, R14 ;  /* 0x0000000fff0e9219 */ /* 0x000fe8000001160e */
[----:B-----5:R-:W-:Y:S01]  /*5060*/  @!P1 SHF.R.U32.HI R9, RZ, R0, R11 ;  /* 0x00000000ff099219 */ /* 0x020fe2000001160b */
[----:B------:R-:W-:Y:S01]  /*5070*/  SYNCS.ARRIVE.TRANS64.RED.A1T0 RZ, [UR8], RZ ;  /* 0x000000ffffff79a7 */ /* 0x000fe20008100408 */
[----:B------:R-:W-:Y:S02]  /*5080*/  @!P1 SEL R14, R13, R14, !P2 ;  /* 0x0000000e0d0e9207 */ /* 0x000fe40005000000 */
[----:B------:R-:W-:Y:S01]  /*5090*/  @!P1 SEL R9, R8, R9, !P0 ;  /* 0x0000000908099207 */ /* 0x000fe20004000000 */
[----:B------:R-:W1:Y:S04]  /*50a0*/  SYNCS.PHASECHK.TRANS64.TRYWAIT P5, [UR7+0xe8], R12 ;  /* 0x0000e80cff0075a7 */ /* 0x000e6800080a1107 */
[----:B------:R-:W-:Y:S02]  /*50b0*/  @!P1 IMAD.IADD R0, R9, 0x1, -R14 ;  /* 0x0000000109009824 */ /* 0x000fe400078e0a0e */
[----:B------:R-:W-:Y:S02]  /*50c0*/  @!P1 IMAD.IADD R9, R14, 0x1, -R9 ;  /* 0x000000010e099824 */ /* 0x000fe400078e0a09 */
[----:B------:R-:W-:Y:S02]  /*50d0*/  @!P1 IMAD R13, R0, R3, R13 ;  /* 0x00000003000d9224 */ /* 0x000fe400078e020d */
[----:B------:R-:W-:Y:S01]  /*50e0*/  @!P1 IMAD R8, R9, R10, R8 ;  /* 0x0000000a09089224 */ /* 0x000fe200078e0208 */
[----:B-1----:R-:W-:Y:S06]  /*50f0*/  @!P5 BRA `(.L_x_101) ;  /* 0x00000074007cd947 */ /* 0x002fec0003800000 */
.L_x_202:
[----:B-1----:R-:W-:Y:S01]  /*5100*/  @!P4 IADD3 R3, P0, PT, R32, 0x580, RZ ;  /* 0x000005802003c810 */ /* 0x002fe20007f1e0ff */
[----:B------:R-:W-:Y:S01]  /*5110*/  VOTEU.ALL UP1, P4 ;  /* 0x0000000000ff7886 */ /* 0x000fe20002020000 */
[----:B------:R-:W-:Y:S01]  /*5120*/  UMOV UR18, 0x0 ;  /* 0x0000000000127882 */ /* 0x000fe20000000000 */
[----:B------:R-:W-:Y:S01]  /*5130*/  UMOV UR19, 0x10000000 ;  /* 0x1000000000137882 */ /* 0x000fe20000000000 */
[----:B------:R-:W-:Y:S01]  /*5140*/  @!P4 R2UR UR9, R3 ;  /* 0x000000000309c2ca */ /* 0x000fe200000e0000 */
[----:B------:R-:W-:Y:S01]  /*5150*/  @!P4 IMAD.X R0, RZ, RZ, R33, P0 ;  /* 0x000000ffff00c224 */ /* 0x000fe200000e0621 */
[----:B------:R-:W-:Y:S01]  /*5160*/  @!UP1 UIADD3 UR10, UPT, UPT, UR34, 0xc0, URZ ;  /* 0x000000c0220a9890 */ /* 0x000fe2000fffe0ff */
[----:B------:R-:W-:Y:S01]  /*5170*/  ISETP.NE.AND P0, PT, R30, 0x2, PT ;  /* 0x000000021e00780c */ /* 0x000fe20003f05270 */
[----:B------:R-:W-:Y:S01]  /*5180*/  UMOV UR11, UR35 ;  /* 0x00000023000b7c82 */ /* 0x000fe20008000000 */
[----:B------:R-:W-:Y:S01]  /*5190*/  UMOV UR12, UR36 ;  /* 0x00000024000c7c82 */ /* 0x000fe20008000000 */
[----:B------:R-:W-:Y:S01]  /*51a0*/  @!P4 R2UR UR8, R0 ;  /* 0x000000000008c2ca */ /* 0x000fe200000e0000 */
[----:B------:R-:W-:Y:S01]  /*51b0*/  IMAD.IADD R20, R8, 0x1, R147 ;  /* 0x0000000108147824 */ /* 0x000fe200078e0293 */
[----:B------:R-:W-:Y:S01]  /*51c0*/  @P3 R2UR UR36, R28 ;  /* 0x000000001c2432ca */ /* 0x000fe200000e0000 */
[----:B------:R-:W-:Y:S01]  /*51d0*/  IMAD.IADD R21, R13, 0x1, R174 ;  /* 0x000000010d157824 */ /* 0x000fe200078e02ae */
[----:B------:R-:W-:Y:S02]  /*51e0*/  SEL R0, RZ, 0x1, P0 ;  /* 0x00000001ff007807 */ /* 0x000fe40000000000 */
[----:B------:R-:W-:Y:S01]  /*51f0*/  LOP3.LUT R31, R31, 0x1, RZ, 0x3c, !PT ;  /* 0x000000011f1f7812 */ /* 0x000fe200078e3cff */
[----:B------:R-:W-:Y:S01]  /*5200*/  IMAD.U32 R10, RZ, RZ, UR9 ;  /* 0x00000009ff0a7e24 */ /* 0x000fe2000f8e00ff */
[----:B------:R-:W-:Y:S01]  /*5210*/  @!UP1 UIADD3 UR9, UPT, UPT, UR7, 0xc8, URZ ;  /* 0x000000c807099890 */ /* 0x000fe2000fffe0ff */
[----:B------:R-:W-:Y:S02]  /*5220*/  LOP3.LUT R29, R29, R0, RZ, 0x3c, !PT ;  /* 0x000000001d1d7212 */ /* 0x000fe400078e3cff */
[----:B------:R-:W-:Y:S02]  /*5230*/  SEL R30, R30, RZ, P0 ;  /* 0x000000ff1e1e7207 */ /* 0x000fe40000000000 */
[----:B------:R-:W-:Y:S01]  /*5240*/  IMAD.U32 R11, RZ, RZ, UR8 ;  /* 0x00000008ff0b7e24 */ /* 0x000fe2000f8e00ff */
[----:B------:R-:W-:Y:S01]  /*5250*/  @!P4 R2UR UR14, R10 ;  /* 0x000000000a0ec2ca */ /* 0x000fe200000e0000 */
[----:B------:R-:W-:Y:S01]  /*5260*/  @!UP1 UIADD3 UR8, UPT, UPT, UR7, 0x6200, URZ ;  /* 0x0000620007089890 */ /* 0x000fe2000fffe0ff */
[----:B------:R-:W-:Y:S02]  /*5270*/  VOTEU.ALL UP1, P4 ;  /* 0x0000000000ff7886 */ /* 0x000fe40002020000 */
[----:B------:R-:W-:Y:S11]  /*5280*/  @!P4 R2UR UR15, R11 ;  /* 0x000000000b0fc2ca */ /* 0x000ff600000e0000 */
[----:B------:R-:W-:Y:S02]  /*5290*/  @!UPT UIADD3 URZ, UPT, UPT, URZ, URZ, URZ ;  /* 0x000000fffffff290 */ /* 0x000fe4000fffe0ff */
[----:B------:R2:W-:Y:S01]  /*52a0*/  @!UP1 UTMALDG.3D [UR8], [UR14], desc[UR18] ;  /* 0x000012080e0095b4 */ /* 0x0005e20008011000 */
[----:B------:R2:W-:Y:S01]  /*52b0*/  @!P4 SYNCS.ARRIVE.TRANS64.RED.A0TR RZ, [UR7+0xc8], R23 ;  /* 0x0000c817ffffc9a7 */ /* 0x0005e20008300407 */
[----:B------:R-:W-:Y:S01]  /*52c0*/  UPLOP3.LUT UP1, UPT, UPT, UPT, UPT, 0x80, 0x8 ;  /* 0x000000000008789c */ /* 0x000fe20003f2f070 */
[----:B------:R-:W-:Y:S01]  /*52d0*/  SYNCS.ARRIVE.TRANS64.RED.A1T0 RZ, [UR13], RZ ;  /* 0x000000ffffff79a7 */ /* 0x000fe2000810040d */
[----:B------:R-:W-:Y:S09]  /*52e0*/  @P3 BRA `(.L_x_102) ;  /* 0xfffffff000943947 */ /* 0x000ff2000383ffff */
[----:B------:R-:W-:-:S04]  /*52f0*/  SHF.L.U32 R3, R31, 0x1f, RZ ;  /* 0x0000001f1f037819 */ /* 0x000fc800000006ff */
[----:B------:R-:W1:Y:S02]  /*5300*/  SYNCS.PHASECHK.TRANS64.TRYWAIT P0, [UR7+0xd0], R3 ;  /* 0x0000d003ff0075a7 */ /* 0x000e640008001107 */
[----:B-1----:R-:W-:Y:S05]  /*5310*/  @!P0 BRA `(.L_x_103) ;  /* 0x00000074000c8947 */ /* 0x002fea0003800000 */
.L_x_204:
[----:B------:R-:W4:Y:S02]  /*5320*/  SYNCS.PHASECHK.TRANS64.TRYWAIT P0, [UR7+0xd8], R3 ;  /* 0x0000d803ff0075a7 */ /* 0x000f240008001107 */
[----:B----4-:R-:W-:Y:S05]  /*5330*/  @!P0 BRA `(.L_x_104) ;  /* 0x00000074001c8947 */ /* 0x010fea0003800000 */
.L_x_206:
[----:B------:R-:W4:Y:S02]  /*5340*/  SYNCS.PHASECHK.TRANS64.TRYWAIT P0, [UR7+0xe0], R3 ;  /* 0x0000e003ff0075a7 */ /* 0x000f240008001107 */
[----:B----4-:R-:W-:Y:S05]  /*5350*/  @!P0 BRA `(.L_x_105) ;  /* 0x00000074002c8947 */ /* 0x010fea0003800000 */
.L_x_208:
[----:B-1----:R-:W-:-:S07]  /*5360*/  MOV R0, UR7 ;  /* 0x0000000700007c02 */ /* 0x002fce0008000f00 */
.L_x_106:
[----:B-1----:R-:W-:-:S04]  /*5370*/  SHF.L.U32 R3, R31, 0x1f, RZ ;  /* 0x0000001f1f037819 */ /* 0x002fc800000006ff */
[----:B------:R1:W4:Y:S03]  /*5380*/  SYNCS.PHASECHK.TRANS64.TRYWAIT P0, [R0+URZ+0xe8], R3 ;  /* 0x0000e803000075a7 */ /* 0x00032600080011ff */
[----:B----4-:R-:W-:Y:S05]  /*5390*/  @!P0 NANOSLEEP.SYNCS 0x989680 ;  /* 0x009896800000895d */ /* 0x010fea0003900000 */
[----:B------:R-:W4:Y:S02]  /*53a0*/  @!P0 SYNCS.PHASECHK.TRANS64 P0, [R0+URZ+0xe8], R3 ;  /* 0x0000e803000085a7 */ /* 0x000f2400080010ff */
[----:B--2-4-:R-:W-:Y:S05]  /*53b0*/  @P0 EXIT ;  /* 0x000000000000094d */ /* 0x014fea0003800000 */
[----:B------:R-:W-:Y:S05]  /*53c0*/  BRA `(.L_x_106) ;  /* 0xfffffffc00e87947 */ /* 0x000fea000383ffff */
.L_x_91:
[----:B------:R-:W-:-:S06]  /*53d0*/  UISETP.GE.AND UP1, UPT, UR10, 0x4, UPT ;  /* 0x000000040a00788c */ /* 0x000fcc000bf26270 */
[----:B------:R-:W-:-:S13]  /*53e0*/  PLOP3.LUT P0, PT, PT, PT, UP1, 0x80, 0x8 ;  /* 0x000000000008781c */ /* 0x000fda0003f0f018 */
[----:B------:R-:W-:Y:S05]  /*53f0*/  @!P0 EXIT ;  /* 0x000000000000894d */ /* 0x000fea0003800000 */
[----:B------:R-:W-:Y:S01]  /*5400*/  BAR.SYNC.DEFER_BLOCKING 0x6, 0xa0 ;  /* 0x0182800000007b1d */ /* 0x000fe20000010000 */
[C---:B------:R-:W-:Y:S01]  /*5410*/  IMAD.SHL.U32 R3, R189.reuse, 0x40, RZ ;  /* 0x00000040bd037824 */ /* 0x040fe200078e00ff */
[C---:B------:R-:W-:Y:S01]  /*5420*/  LOP3.LUT R193, R189.reuse, 0x60, RZ, 0xc0, !PT ;  /* 0x00000060bdc17812 */ /* 0x040fe200078ec0ff */
[C---:B------:R-:W-:Y:S01]  /*5430*/  IMAD.SHL.U32 R176, R189.reuse, 0x8, RZ ;  /* 0x00000008bdb07824 */ /* 0x040fe200078e00ff */
[C---:B------:R-:W-:Y:S01]  /*5440*/  LOP3.LUT R191, R189.reuse, 0x2, RZ, 0xc0, !PT ;  /* 0x00000002bdbf7812 */ /* 0x040fe200078ec0ff */
[----:B------:R-:W-:Y:S01]  /*5450*/  IMAD.U32 R79, R189, 0x10000, RZ ;  /* 0x00010000bd4f7824 */ /* 0x000fe200078e00ff */
[----:B------:R-:W-:Y:S02]  /*5460*/  UMOV UR47, 0x400 ;  /* 0x00000400002f7882 */ /* 0x000fe40000000000 */
[----:B------:R-:W1:Y:S01]  /*5470*/  LDC R181, c[0x0][0x370] ;  /* 0x0000dc00ffb57b82 */ /* 0x000e620000000800 */
[----:B------:R-:W-:Y:S01]  /*5480*/  ULEA UR47, UR37, UR47, 0x18 ;  /* 0x0000002f252f7291 */ /* 0x000fe2000f8ec0ff */
[----:B------:R-:W-:Y:S01]  /*5490*/  LOP3.LUT R5, R3, 0x180, RZ, 0xc0, !PT ;  /* 0x0000018003057812 */ /* 0x000fe200078ec0ff */
[----:B------:R-:W-:Y:S01]  /*54a0*/  HFMA2 R196, -RZ, RZ, 0, 0 ;  /* 0x00000000ffc47431 */ /* 0x000fe200000001ff */
[----:B------:R-:W-:Y:S01]  /*54b0*/  LOP3.LUT R79, R79, 0x600000, RZ, 0xc0, !PT ;  /* 0x006000004f4f7812 */ /* 0x000fe200078ec0ff */
[----:B------:R-:W-:Y:S01]  /*54c0*/  UIADD3 UR4, UPT, UPT, UR47, 0x8200, URZ ;  /* 0x000082002f047890 */ /* 0x000fe2000fffe0ff */
[----:B------:R-:W-:Y:S01]  /*54d0*/  LOP3.LUT R176, R5, 0x30, R176, 0xf8, !PT ;  /* 0x0000003005b07812 */ /* 0x000fe200078ef8b0 */
[----:B------:R-:W-:Y:S01]  /*54e0*/  IMAD.MOV.U32 R76, RZ, RZ, RZ ;  /* 0x000000ffff4c7224 */ /* 0x000fe200078e00ff */
[----:B------:R-:W2:Y:S01]  /*54f0*/  LDC R74, c[0x0][0xb0c] ;  /* 0x0002c300ff4a7b82 */ /* 0x000ea20000000800 */
[----:B------:R-:W-:-:S02]  /*5500*/  LOP3.LUT R189, R189, 0x4, RZ, 0xc0, !PT ;  /* 0x00000004bdbd7812 */ /* 0x000fc400078ec0ff */
[----:B------:R-:W-:Y:S02]  /*5510*/  CS2R R186, SRZ ;  /* 0x0000000000ba7805 */ /* 0x000fe4000001ff00 */
[----:B------:R-:W-:Y:S02]  /*5520*/  LOP3.LUT R176, R176, 0x1e40, R3, 0xf8, !PT ;  /* 0x00001e40b0b07812 */ /* 0x000fe400078ef803 */
[----:B------:R-:W-:Y:S02]  /*5530*/  CS2R R184, SRZ ;  /* 0x0000000000b87805 */ /* 0x000fe4000001ff00 */
[----:B------:R-:W-:Y:S01]  /*5540*/  IADD3 R188, PT, PT, -R189, 0x2, RZ ;  /* 0x00000002bdbc7810 */ /* 0x000fe20007ffe1ff */
[----:B------:R-:W-:Y:S01]  /*5550*/  IMAD.MOV R180, RZ, RZ, -R191 ;  /* 0x000000ffffb47224 */ /* 0x000fe200078e0abf */
[----:B------:R-:W-:Y:S01]  /*5560*/  MOV R192, UR4 ;  /* 0x0000000400c07c02 */ /* 0x000fe20008000f00 */
[----:B------:R-:W3:Y:S01]  /*5570*/  LDC R178, c[0x0][0xb20] ;  /* 0x0002c800ffb27b82 */ /* 0x000ee20000000800 */
[----:B------:R-:W4:Y:S01]  /*5580*/  LDS R0, [UR47+0x190] ;  /* 0x0001902fff007984 */ /* 0x000f220008000800 */
[----:B------:R-:W-:Y:S01]  /*5590*/  VIADD R190, R176, UR47 ;  /* 0x0000002fb0be7c36 */ /* 0x000fe20008000000 */
[----:B------:R-:W1:Y:S01]  /*55a0*/  LDCU.64 UR50, c[0x0][0x348] ;  /* 0x00006900ff3277ac */ /* 0x000e620008000a00 */
[----:B------:R-:W-:-:S02]  /*55b0*/  IMAD.MOV R179, RZ, RZ, -R189 ;  /* 0x000000ffffb37224 */ /* 0x000fc400078e0abd */
[----:B------:R-:W-:Y:S01]  /*55c0*/  VIADD R190, R190, 0x200 ;  /* 0x00000200bebe7836 */ /* 0x000fe20000000000 */
[----:B------:R-:W1:Y:S01]  /*55d0*/  LDCU.64 UR38, c[0x0][0x888] ;  /* 0x00011100ff2677ac */ /* 0x000e620008000a00 */
[----:B------:R-:W1:Y:S01]  /*55e0*/  LDC R73, c[0x0][0xb30] ;  /* 0x0002cc00ff497b82 */ /* 0x000e620000000800 */
[----:B------:R-:W-:-:S07]  /*55f0*/  UIADD3 UR46, UPT, UPT, UR47, 0x200, URZ ;  /* 0x000002002f2e7890 */ /* 0x000fce000fffe0ff */
[----:B------:R-:W1:Y:S08]  /*5600*/  LDC.64 R172, c[0x0][0xb10] ;  /* 0x0002c400ffac7b82 */ /* 0x000e700000000a00 */
[----:B------:R-:W1:Y:S08]  /*5610*/  LDC.64 R70, c[0x0][0xb18] ;  /* 0x0002c600ff467b82 */ /* 0x000e700000000a00 */
[----:B------:R-:W1:Y:S08]  /*5620*/  LDC.64 R168, c[0x0][0x888] ;  /* 0x00022200ffa87b82 */ /* 0x000e700000000a00 */
[----:B------:R-:W1:Y:S01]  /*5630*/  LDC.64 R68, c[0x0][0xb28] ;  /* 0x0002ca00ff447b82 */ /* 0x000e620000000a00 */
[----:B----4-:R-:W-:-:S07]  /*5640*/  IMAD.IADD R79, R0, 0x1, R79 ;  /* 0x00000001004f7824 */ /* 0x010fce00078e024f */
[----:B------:R-:W4:Y:S08]  /*5650*/  LDC.64 R170, c[0x0][0x890] ;  /* 0x00022400ffaa7b82 */ /* 0x000f300000000a00 */
[----:B------:R-:W1:Y:S08]  /*5660*/  LDC.64 R166, c[0x0][0x8b0] ;  /* 0x00022c00ffa67b82 */ /* 0x000e700000000a00 */
[----:B------:R-:W1:Y:S08]  /*5670*/  LDC.64 R164, c[0x0][0x8a8] ;  /* 0x00022a00ffa47b82 */ /* 0x000e700000000a00 */
[----:B--23--:R-:W1:Y:S02]  /*5680*/  LDC R182, c[0x0][0x374] ;  /* 0x0000dd00ffb67b82 */ /* 0x00ce640000000800 */
.L_x_152:
[----:B------:R-:W-:Y:S02]  /*5690*/  LEA R0, R196, UR47, 0x3 ;  /* 0x0000002fc4007c11 */ /* 0x000fe4000f8e18ff */
[----:B------:R-:W-:Y:S02]  /*56a0*/  SHF.L.U32 R3, R186, 0x1f, RZ ;  /* 0x0000001fba037819 */ /* 0x000fe400000006ff */
[----:B-1----:R-:W-:Y:S02]  /*56b0*/  LEA R16, R196, UR47, 0x4 ;  /* 0x0000002fc4107c11 */ /* 0x002fe4000f8e20ff */
[----:B------:R-:W2:Y:S02]  /*56c0*/  SYNCS.PHASECHK.TRANS64.TRYWAIT P0, [R0+URZ+0x100], R3 ;  /* 0x00010003000075a7 */ /* 0x000ea400080011ff */
[----:B--2---:R-:W-:Y:S05]  /*56d0*/  @!P0 BRA `(.L_x_107) ;  /* 0x0000007000648947 */ /* 0x004fea0003800000 */
.L_x_209:
[----:B------:R-:W3:Y:S01]  /*56e0*/  LDC.64 R12, c[0x0][0xb10] ;  /* 0x0002c400ff0c7b82 */ /* 0x000ee20000000a00 */
[----:B------:R-:W4:Y:S01]  /*56f0*/  LDS.128 R16, [R16+0x170] ;  /* 0x0001700010107984 */ /* 0x000f220000000c00 */
[----:B-1----:R-:W-:Y:S01]  /*5700*/  ISETP.NE.AND P1, PT, R73, 0x1, PT ;  /* 0x000000014900780c */ /* 0x002fe20003f25270 */
[----:B--2---:R-:W-:Y:S01]  /*5710*/  VIADD R0, R0, 0x110 ;  /* 0x0000011000007836 */ /* 0x004fe20000000000 */
[----:B------:R-:W-:Y:S04]  /*5720*/  ISETP.GE.AND P0, PT, R72, 0x1, PT ;  /* 0x000000014800780c */ /* 0x000fe80003f06270 */
[----:B------:R-:W1:Y:S01]  /*5730*/  LDC.64 R10, c[0x0][0xb18] ;  /* 0x0002c600ff0a7b82 */ /* 0x000e620000000a00 */
[----:B------:R-:W-:Y:S01]  /*5740*/  PRMT R0, RZ, 0x654, R0 ;  /* 0x00000654ff007816 */ /* 0x000fe20000000000 */
[----:B------:R-:W-:Y:S01]  /*5750*/  @!PT LDS RZ, [RZ] ;  /* 0x00000000fffff984 */ /* 0x000fe20000000800 */
[----:B------:R-:W-:Y:S01]  /*5760*/  @!PT LDS RZ, [RZ] ;  /* 0x00000000fffff984 */ /* 0x000fe20000000800 */
[----:B------:R-:W-:Y:S01]  /*5770*/  @!PT LDS RZ, [RZ] ;  /* 0x00000000fffff984 */ /* 0x000fe20000000800 */
[----:B------:R-:W-:Y:S01]  /*5780*/  @!PT LDS RZ, [RZ] ;  /* 0x00000000fffff984 */ /* 0x000fe20000000800 */
[----:B------:R2:W-:Y:S06]  /*5790*/  MEMBAR.ALL.CTA ;  /* 0x0000000000007992 */ /* 0x0005ec0000008000 */
[----:B--2---:R-:W2:Y:S01]  /*57a0*/  FENCE.VIEW.ASYNC.S ;  /* 0x00000000000073c6 */ /* 0x004ea20000000000 */
[----:B------:R-:W1:Y:S08]  /*57b0*/  @!P1 LDC R14, c[0x0][0xb20] ;  /* 0x0002c800ff0e9b82 */ /* 0x000e700000000800 */
[----:B------:R-:W1:Y:S01]  /*57c0*/  @!P1 LDC R9, c[0x0][0xb0c] ;  /* 0x0002c300ff099b82 */ /* 0x000e620000000800 */
[----:B--2---:R2:W-:Y:S01]  /*57d0*/  SYNCS.ARRIVE.TRANS64.RED.A1T0 RZ, [R0+URZ], RZ ;  /* 0x000000ff00ff79a7 */ /* 0x0045e200081004ff */
[----:B----4-:R-:W-:Y:S04]  /*57e0*/  LOP3.LUT P4, RZ, R18, 0x1, RZ, 0xc0, !PT ;  /* 0x0000000112ff7812 */ /* 0x010fe8000788c0ff */
[----:B------:R-:W-:Y:S09]  /*57f0*/  P2R R194, PR, RZ, 0x10 ;  /* 0x00000010ffc27803 */ /* 0x000ff20000000000 */
[----:B------:R-:W-:Y:S02]  /*5800*/  @P4 MOV R77, R16 ;  /* 0x00000010004d4202 */ /* 0x000fe40000000f00 */
[----:B------:R-:W-:Y:S01]  /*5810*/  @P4 LOP3.LUT R75, R17, 0xffff, RZ, 0xc0, !PT ;  /* 0x0000ffff114b4812 */ /* 0x000fe200078ec0ff */
[----:B--23--:R-:W-:Y:S06]  /*5820*/  @!P0 BRA `(.L_x_108) ;  /* 0x0000000000a48947 */ /* 0x00cfec0003800000 */
[----:B------:R-:W-:Y:S01]  /*5830*/  IMAD.HI.U32 R23, R182, R71, RZ ;  /* 0x00000047b6177227 */ /* 0x000fe200078e00ff */
[----:B------:R-:W-:Y:S02]  /*5840*/  ISETP.NE.AND P0, PT, R70, 0x1, PT ;  /* 0x000000014600780c */ /* 0x000fe40003f05270 */
[----:B------:R-:W-:Y:S01]  /*5850*/  ISETP.NE.AND P2, PT, R72, 0x1, PT ;  /* 0x000000014800780c */ /* 0x000fe20003f45270 */
[----:B------:R-:W-:Y:S01]  /*5860*/  IMAD.HI.U32 R22, R181, R172, RZ ;  /* 0x000000acb5167227 */ /* 0x000fe200078e00ff */
[----:B------:R-:W-:Y:S02]  /*5870*/  SHF.R.U32.HI R23, RZ, R178, R23 ;  /* 0x000000b2ff177219 */ /* 0x000fe40000011617 */
[----:B------:R-:W-:Y:S01]  /*5880*/  ISETP.NE.AND P3, PT, R74, 0x1, PT ;  /* 0x000000014a00780c */ /* 0x000fe20003f65270 */
[----:B------:R-:W-:Y:S01]  /*5890*/  IMAD.HI.U32 R26, R77, R172, RZ ;  /* 0x000000ac4d1a7227 */ /* 0x000fe200078e00ff */
[----:B------:R-:W-:Y:S02]  /*58a0*/  SHF.R.U32.HI R22, RZ, R173, R22 ;  /* 0x000000adff167219 */ /* 0x000fe40000011616 */
[----:B------:R-:W-:Y:S01]  /*58b0*/  SEL R3, R182, R23, !P0 ;  /* 0x00000017b6037207 */ /* 0x000fe20004000000 */
[----:B------:R-:W-:Y:S01]  /*58c0*/  IMAD.HI.U32 R23, R75, R71, RZ ;  /* 0x000000474b177227 */ /* 0x000fe200078e00ff */
[----:B------:R-:W-:Y:S02]  /*58d0*/  SEL R7, R181, R22, !P3 ;  /* 0x00000016b5077207 */ /* 0x000fe40005800000 */
[----:B------:R-:W-:Y:S01]  /*58e0*/  SHF.R.U32.HI R26, RZ, R173, R26 ;  /* 0x000000adff1a7219 */ /* 0x000fe2000001161a */
[-C--:B------:R-:W-:Y:S04]  /*58f0*/  IMAD.HI.U32 R22, R3, R68.reuse, RZ ;  /* 0x0000004403167227 */ /* 0x080fe800078e00ff */
[----:B------:R-:W-:Y:S01]  /*5900*/  IMAD.HI.U32 R24, R7, R68, RZ ;  /* 0x0000004407187227 */ /* 0x000fe200078e00ff */
[-C--:B------:R-:W-:Y:S02]  /*5910*/  @P2 SHF.R.U32.HI R3, RZ, R69.reuse, R22 ;  /* 0x00000045ff032219 */ /* 0x080fe40000011616 */
[----:B------:R-:W-:Y:S02]  /*5920*/  SHF.R.U32.HI R22, RZ, R178, R23 ;  /* 0x000000b2ff167219 */ /* 0x000fe40000011617 */
[----:B------:R-:W-:Y:S01]  /*5930*/  @P2 SHF.R.U32.HI R7, RZ, R69, R24 ;  /* 0x00000045ff072219 */ /* 0x000fe20000011618 */
[C---:B------:R-:W-:Y:S01]  /*5940*/  IMAD R2, R72.reuse, R3, RZ ;  /* 0x0000000348027224 */ /* 0x040fe200078e02ff */
[----:B------:R-:W-:Y:S02]  /*5950*/  SEL R5, R75, R22, !P0 ;  /* 0x000000164b057207 */ /* 0x000fe40004000000 */
[----:B------:R-:W-:Y:S01]  /*5960*/  SEL R3, R77, R26, !P3 ;  /* 0x0000001a4d037207 */ /* 0x000fe20005800000 */
[----:B------:R-:W-:Y:S01]  /*5970*/  IMAD R4, R72, R7, RZ ;  /* 0x0000000748047224 */ /* 0x000fe200078e02ff */
[C---:B------:R-:W-:Y:S01]  /*5980*/  ISETP.GE.AND P0, PT, R5.reuse, R2, PT ;  /* 0x000000020500720c */ /* 0x040fe20003f06270 */
[----:B------:R-:W-:Y:S03]  /*5990*/  IMAD.HI.U32 R6, R5, R68, RZ ;  /* 0x0000004405067227 */ /* 0x000fe600078e00ff */
[----:B------:R-:W-:Y:S01]  /*59a0*/  ISETP.GE.OR P0, PT, R3, R4, P0 ;  /* 0x000000040300720c */ /* 0x000fe20000706670 */
[----:B------:R-:W-:Y:S01]  /*59b0*/  IMAD.MOV R4, RZ, RZ, -R3 ;  /* 0x000000ffff047224 */ /* 0x000fe200078e0a03 */
[-C--:B------:R-:W-:Y:S03]  /*59c0*/  SHF.R.U32.HI R6, RZ, R69.reuse, R6 ;  /* 0x00000045ff067219 */ /* 0x080fe60000011606 */
[----:B------:R-:W-:Y:S01]  /*59d0*/  IMAD R77, R74, R4, R77 ;  /* 0x000000044a4d7224 */ /* 0x000fe200078e024d */
[----:B------:R-:W-:Y:S05]  /*59e0*/  SEL R15, R5, R6, !P2 ;  /* 0x00000006050f7207 */ /* 0x000fea0005000000 */
[----:B------:R-:W-:Y:S02]  /*59f0*/  IMAD.MOV R6, RZ, RZ, -R15 ;  /* 0x000000ffff067224 */ /* 0x000fe400078e0a0f */
[C---:B------:R-:W-:Y:S04]  /*5a00*/  @!P0 IMAD.HI.U32 R2, R3.reuse, R68, RZ ;  /* 0x0000004403028227 */ /* 0x040fe800078e00ff */
[----:B------:R-:W-:Y:S01]  /*5a10*/  IMAD R6, R72, R6, R5 ;  /* 0x0000000648067224 */ /* 0x000fe200078e0205 */
[----:B------:R-:W-:Y:S04]  /*5a20*/  @!P0 SHF.R.U32.HI R2, RZ, R69, R2 ;  /* 0x00000045ff028219 */ /* 0x000fe80000011602 */
[----:B------:R-:W-:Y:S02]  /*5a30*/  @!P0 SEL R0, R3, R2, !P2 ;  /* 0x0000000203008207 */ /* 0x000fe40005000000 */
[----:B------:R-:W-:Y:S02]  /*5a40*/  IADD3 R2, PT, PT, -R5, RZ, RZ ;  /* 0x000000ff05027210 */ /* 0x000fe40007ffe1ff */
[----:B------:R-:W-:Y:S01]  /*5a50*/  @!P0 IADD3 R8, PT, PT, R15, -R0, RZ ;  /* 0x800000000f088210 */ /* 0x000fe20007ffe0ff */
[----:B------:R-:W-:Y:S02]  /*5a60*/  @!P0 IMAD R0, R7, R6, R0 ;  /* 0x0000000607008224 */ /* 0x000fe400078e0200 */
[----:B------:R-:W-:Y:S02]  /*5a70*/  IMAD R75, R70, R2, R75 ;  /* 0x00000002464b7224 */ /* 0x000fe400078e024b */
[----:B------:R-:W-:Y:S02]  /*5a80*/  @!P0 IMAD R5, R8, R72, R3 ;  /* 0x0000004808058224 */ /* 0x000fe400078e0203 */
[----:B------:R-:W-:Y:S04]  /*5a90*/  @!P0 IMAD.MOV.U32 R3, RZ, RZ, R0 ;  /* 0x000000ffff038224 */ /* 0x000fe800078e0000 */
[----:B------:R-:W-:Y:S02]  /*5aa0*/  IMAD R77, R3, R74, R77 ;  /* 0x0000004a034d7224 */ /* 0x000fe400078e024d */
[----:B------:R-:W-:Y:S07]  /*5ab0*/  IMAD R75, R5, R70, R75 ;  /* 0x00000046054b7224 */ /* 0x000fee00078e024b */
.L_x_108:
[----:B-1----:R-:W-:Y:S01]  /*5ac0*/  @!P1 ISETP.NE.AND P0, PT, R10, 0x1, PT ;  /* 0x000000010a00980c */ /* 0x002fe20003f05270 */
[----:B------:R-:W-:Y:S01]  /*5ad0*/  @!P1 IMAD.HI.U32 R0, R77, R12, RZ ;  /* 0x0000000c4d009227 */ /* 0x000fe200078e00ff */
[----:B------:R-:W-:Y:S01]  /*5ae0*/  @!P1 ISETP.NE.AND P2, PT, R9, 0x1, PT ;  /* 0x000000010900980c */ /* 0x000fe20003f45270 */
[----:B------:R-:W-:Y:S01]  /*5af0*/  ULOP3.LUT UP0, URZ, UR46, 0x1b0, URZ, 0xc0, !UPT ;  /* 0x000001b02eff7892 */ /* 0x000fe2000f80c0ff */
[----:B------:R-:W-:Y:S01]  /*5b00*/  R2UR UR42, R21 ;  /* 0x00000000152a72ca */ /* 0x000fe200000e0000 */
[----:B------:R-:W-:Y:S01]  /*5b10*/  @!P1 IMAD.HI.U32 R3, R75, R11, RZ ;  /* 0x0000000b4b039227 */ /* 0x000fe200078e00ff */
[----:B------:R-:W-:Y:S02]  /*5b20*/  @!P1 SHF.R.U32.HI R0, RZ, R13, R0 ;  /* 0x0000000dff009219 */ /* 0x000fe40000011600 */
[----:B------:R-:W-:Y:S01]  /*5b30*/  R2UR UR41, R20 ;  /* 0x00000000142972ca */ /* 0x000fe200000e0000 */
[----:B------:R-:W-:Y:S01]  /*5b40*/  VIADD R196, R196, 0x1 ;  /* 0x00000001c4c47836 */ /* 0x000fe20000000000 */
[----:B------:R-:W-:Y:S02]  /*5b50*/  @!P1 SHF.R.U32.HI R2, RZ, R14, R3 ;  /* 0x0000000eff029219 */ /* 0x000fe40000011603 */
[----:B------:R-:W-:Y:S02]  /*5b60*/  @!P1 SEL R3, R77, R0, !P2 ;  /* 0x000000004d039207 */ /* 0x000fe40005000000 */
[----:B------:R-:W-:Y:S02]  /*5b70*/  @!P1 SEL R2, R75, R2, !P0 ;  /* 0x000000024b029207 */ /* 0x000fe40004000000 */
[----:B------:R-:W-:Y:S01]  /*5b80*/  @P4 SHF.R.U32.HI R183, RZ, 0x10, R17 ;  /* 0x00000010ffb74819 */ /* 0x000fe20000011611 */
[----:B------:R-:W-:Y:S02]  /*5b90*/  USHF.L.U32 UR42, UR42, 0x7, URZ ;  /* 0x000000072a2a7899 */ /* 0x000fe400080006ff */
[----:B------:R-:W-:Y:S02]  /*5ba0*/  @!P1 IMAD.IADD R0, R2, 0x1, -R3 ;  /* 0x0000000102009824 */ /* 0x000fe400078e0a03 */
[----:B------:R-:W-:Y:S01]  /*5bb0*/  @!P1 IMAD.IADD R2, R3, 0x1, -R2 ;  /* 0x0000000103029824 */ /* 0x000fe200078e0a02 */
[----:B------:R-:W-:Y:S01]  /*5bc0*/  USHF.L.U32 UR41, UR41, 0x8, URZ ;  /* 0x0000000829297899 */ /* 0x000fe200080006ff */
[----:B------:R-:W-:Y:S02]  /*5bd0*/  @!P1 IMAD R77, R0, R9, R77 ;  /* 0x00000009004d9224 */ /* 0x000fe400078e024d */
[----:B------:R-:W-:Y:S01]  /*5be0*/  @!P1 IMAD R75, R2, R10, R75 ;  /* 0x0000000a024b9224 */ /* 0x000fe200078e024b */
[----:B------:R-:W-:Y:S08]  /*5bf0*/  BRA.U !UP0, `(.L_x_109) ;  /* 0x0000000108407547 */ /* 0x000ff0000b800000 */
[----:B------:R-:W1:Y:S01]  /*5c00*/  LDCU.64 UR8, c[0x4][0x88] ;  /* 0x01001100ff0877ac */ /* 0x000e620008000a00 */
[----:B------:R-:W-:Y:S01]  /*5c10*/  MOV R3, 0x0 ;  /* 0x0000000000037802 */ /* 0x000fe20000000f00 */
[----:B------:R-:W-:Y:S02]  /*5c20*/  HFMA2 R12, -RZ, RZ, 0, 5.9604644775390625e-08 ;  /* 0x00000001ff0c7431 */ /* 0x000fe400000001ff */
[----:B------:R-:W-:Y:S02]  /*5c30*/  IMAD.MOV.U32 R8, RZ, RZ, 0x70 ;  /* 0x00000070ff087424 */ /* 0x000fe400078e00ff */
[----:B------:R-:W-:Y:S01]  /*5c40*/  IMAD.MOV.U32 R13, RZ, RZ, RZ ;  /* 0x000000ffff0d7224 */ /* 0x000fe200078e00ff */
[----:B------:R-:W2:Y:S01]  /*5c50*/  LDCU.64 UR6, c[0x4][0x90] ;  /* 0x01001200ff0677ac */ /* 0x000ea20008000a00 */
[----:B------:R-:W3:Y:S01]  /*5c60*/  LDC.64 R2, c[0x4][R3] ;  /* 0x0100000003027b82 */ /* 0x000ee20000000a00 */
[----:B------:R-:W4:Y:S01]  /*5c70*/  LDCU.64 UR4, c[0x4][0x8] ;  /* 0x01000100ff0477ac */ /* 0x000f220008000a00 */
[----:B-1----:R-:W-:Y:S01]  /*5c80*/  MOV R5, UR9 ;  /* 0x0000000900057c02 */ /* 0x002fe20008000f00 */
[----:B------:R-:W-:Y:S01]  /*5c90*/  IMAD.U32 R4, RZ, RZ, UR8 ;  /* 0x00000008ff047e24 */ /* 0x000fe2000f8e00ff */
[----:B--2---:R-:W-:Y:S01]  /*5ca0*/  MOV R7, UR7 ;  /* 0x0000000700077c02 */ /* 0x004fe20008000f00 */
[----:B------:R-:W-:Y:S01]  /*5cb0*/  IMAD.U32 R6, RZ, RZ, UR6 ;  /* 0x00000006ff067e24 */ /* 0x000fe2000f8e00ff */
[----:B----4-:R-:W-:Y:S01]  /*5cc0*/  MOV R11, UR5 ;  /* 0x00000005000b7c02 */ /* 0x010fe20008000f00 */
[----:B------:R-:W-:Y:S02]  /*5cd0*/  IMAD.U32 R10, RZ, RZ, UR4 ;  /* 0x00000004ff0a7e24 */ /* 0x000fe4000f8e00ff */
[----:B------:R-:W-:Y:S07]  /*5ce0*/  LEPC R20, `(.L_x_109) ;  /* 0x000000001014794e */ /* 0x000fee0000000000 */
[----:B---3-5:R-:W-:Y:S05]  /*5cf0*/  CALL.ABS.NOINC R2 ;  /* 0x0000000002007343 */ /* 0x028fea0003c00000 */
.L_x_109:
[----:B------:R-:W-:Y:S01]  /*5d00*/  LOP3.LUT P0, RZ, R192, 0x1b0, RZ, 0xc0, !PT ;  /* 0x000001b0c0ff7812 */ /* 0x000fe2000780c0ff */
[----:B------:R-:W-:Y:S11]  /*5d10*/  BSSY.RECONVERGENT B6, `(.L_x_110) ;  /* 0x0000013000067945 */ /* 0x000ff60003800200 */
[----:B------:R-:W-:Y:S01]  /*5d20*/  @!UPT UIADD3 URZ, UPT, UPT, URZ, URZ, URZ ;  /* 0x000000fffffff290 */ /* 0x000fe2000fffe0ff */
[----:B------:R-:W-:Y:S05]  /*5d30*/  @!P0 BRA `(.L_x_111) ;  /* 0x0000000000408947 */ /* 0x000fea0003800000 */
        /* <DEDUP_REMOVED lines=16> */
.L_x_111:
[----:B------:R-:W-:Y:S05]  /*5e40*/  BSYNC.RECONVERGENT B6 ;  /* 0x0000000000067941 */ /* 0x000fea0003800200 */
.L_x_110:
[----:B------:R-:W-:Y:S02]  /*5e50*/  ISETP.NE.U32.AND P4, PT, R170, RZ, PT ;  /* 0x000000ffaa00720c */ /* 0x000fe40003f85070 */
[----:B------:R-:W-:Y:S02]  /*5e60*/  ISETP.NE.U32.AND P1, PT, R166, RZ, PT ;  /* 0x000000ffa600720c */ /* 0x000fe40003f25070 */
[----:B------:R-:W-:Y:S02]  /*5e70*/  ISETP.NE.AND.EX P4, PT, R171, RZ, PT, P4 ;  /* 0x000000ffab00720c */ /* 0x000fe40003f85340 */
[----:B------:R-:W-:Y:S02]  /*5e80*/  PLOP3.LUT P0, PT, PT, PT, PT, 0x8, 0x80 ;  /* 0x000000000080781c */ /* 0x000fe40003f0e170 */
[----:B------:R-:W-:Y:S02]  /*5e90*/  ISETP.NE.AND.EX P1, PT, R167, RZ, PT, P1 ;  /* 0x000000ffa700720c */ /* 0x000fe40003f25310 */
[----:B------:R-:W-:Y:S02]  /*5ea0*/  P2R R208, PR, RZ, 0x1 ;  /* 0x00000001ffd07803 */ /* 0x000fe40000000000 */
[----:B------:R-:W-:Y:S05]  /*5eb0*/  LEA R0, R185, UR47, 0x3 ;  /* 0x0000002fb9007c11 */ /* 0x000fea000f8e18ff */
[----:B------:R-:W-:Y:S05]  /*5ec0*/  @!P4 BRA `(.L_x_112) ;  /* 0x00000000002cc947 */ /* 0x000fea0003800000 */
[----:B------:R-:W-:Y:S01]  /*5ed0*/  ISETP.NE.U32.AND P0, PT, R168, RZ, PT ;  /* 0x000000ffa800720c */ /* 0x000fe20003f05070 */
[----:B------:R-:W-:Y:S03]  /*5ee0*/  IMAD.MOV.U32 R175, RZ, RZ, 0x1 ;  /* 0x00000001ffaf7424 */ /* 0x000fe600078e00ff */
[----:B------:R-:W-:Y:S11]  /*5ef0*/  ISETP.NE.AND.EX P0, PT, R169, RZ, PT, P0 ;  /* 0x000000ffa900720c */ /* 0x000ff60003f05300 */
[----:B------:R-:W-:Y:S02]  /*5f00*/  @!UPT UIADD3 URZ, UPT, UPT, URZ, URZ, URZ ;  /* 0x000000fffffff290 */ /* 0x000fe4000fffe0ff */
[----:B------:R-:W1:Y:S01]  /*5f10*/  @P0 LDC.64 R4, c[0x0][0x888] ;  /* 0x00022200ff040b82 */ /* 0x000e620000000a00 */
[----:B------:R-:W-:Y:S04]  /*5f20*/  @P0 IMAD R2, R170, UR36, RZ ;  /* 0x00000024aa020c24 */ /* 0x000fe8000f8e02ff */
[----:B-1----:R-:W-:Y:S04]  /*5f30*/  @P0 IMAD.WIDE R4, R2, 0x4, R4 ;  /* 0x0000000402040825 */ /* 0x002fe800078e0204 */
[----:B------:R-:W-:Y:S01]  /*5f40*/  HFMA2 R2, -RZ, RZ, 0, 5.9604644775390625e-08 ;  /* 0x00000001ff027431 */ /* 0x000fe200000001ff */
[----:B-----5:R1:W5:Y:S04]  /*5f50*/  @P0 LDG.E R81, desc[UR44][R4.64] ;  /* 0x0000002c04510981 */ /* 0x020368000c1e1900 */
[----:B------:R-:W-:Y:S01]  /*5f60*/  @!P0 PRMT R175, R2, 0x7610, R175 ;  /* 0x0000761002af8816 */ /* 0x000fe200000000af */
[----:B-1----:R-:W2:Y:S06]  /*5f70*/  @!P0 LDC R81, c[0x0][0x880] ;  /* 0x00022000ff518b82 */ /* 0x002eac0000000800 */
.L_x_112:
[----:B------:R-:W-:Y:S05]  /*5f80*/  @!P1 BRA `(.L_x_113) ;  /* 0x0000000000209947 */ /* 0x000fea0003800000 */
[----:B------:R-:W-:Y:S04]  /*5f90*/  ISETP.NE.U32.AND P0, PT, R164, RZ, PT ;  /* 0x000000ffa400720c */ /* 0x000fe80003f05070 */
[----:B------:R-:W-:Y:S11]  /*5fa0*/  ISETP.NE.AND.EX P0, PT, R165, RZ, PT, P0 ;  /* 0x000000ffa500720c */ /* 0x000ff60003f05300 */
[----:B------:R-:W-:Y:S02]  /*5fb0*/  @!UPT UIADD3 URZ, UPT, UPT, URZ, URZ, URZ ;  /* 0x000000fffffff290 */ /* 0x000fe4000fffe0ff */
[----:B------:R-:W1:Y:S01]  /*5fc0*/  @P0 LDC.64 R4, c[0x0][0x8a8] ;  /* 0x00022a00ff040b82 */ /* 0x000e620000000a00 */
[----:B------:R-:W-:Y:S04]  /*5fd0*/  @P0 IMAD R2, R166, UR36, RZ ;  /* 0x00000024a6020c24 */ /* 0x000fe8000f8e02ff */
[----:B-1----:R-:W-:Y:S05]  /*5fe0*/  @P0 IMAD.WIDE R4, R2, 0x4, R4 ;  /* 0x0000000402040825 */ /* 0x002fea00078e0204 */
[----:B-----5:R1:W5:Y:S02]  /*5ff0*/  @P0 LDG.E R78, desc[UR44][R4.64] ;  /* 0x0000002c044e0981 */ /* 0x020364000c1e1900 */
[----:B-1----:R-:W3:Y:S02]  /*6000*/  @!P0 LDC R78, c[0x0][0x8a0] ;  /* 0x00022800ff4e8b82 */ /* 0x002ee40000000800 */
.L_x_113:
[----:B------:R-:W-:Y:S01]  /*6010*/  UISETP.NE.AND UP0, UPT, UR48, URZ, UPT ;  /* 0x000000ff3000728c */ /* 0x000fe2000bf05270 */
[----:B------:R-:W-:Y:S08]  /*6020*/  ISETP.NE.AND P6, PT, R208, RZ, PT ;  /* 0x000000ffd000720c */ /* 0x000ff00003fc5270 */
[----:B------:R-:W-:Y:S05]  /*6030*/  BRA.U !UP0, `(.L_x_114) ;  /* 0x0000000108407547 */ /* 0x000fea000b800000 */
[----:B------:R-:W-:Y:S02]  /*6040*/  ISETP.NE.U32.AND P0, PT, R170, RZ, PT ;  /* 0x000000ffaa00720c */ /* 0x000fe40003f05070 */
[----:B------:R-:W-:Y:S02]  /*6050*/  PLOP3.LUT P1, PT, PT, PT, PT, 0x80, 0x8 ;  /* 0x000000000008781c */ /* 0x000fe40003f2f070 */
[----:B------:R-:W-:Y:S11]  /*6060*/  ISETP.NE.AND.EX P0, PT, R171, RZ, PT, P0 ;  /* 0x000000ffab00720c */ /* 0x000ff60003f05300 */
[----:B------:R-:W-:Y:S02]  /*6070*/  @!UPT UIADD3 URZ, UPT, UPT, URZ, URZ, URZ ;  /* 0x000000fffffff290 */ /* 0x000fe4000fffe0ff */
[----:B------:R-:W-:Y:S01]  /*6080*/  @P0 LOP3.LUT P2, RZ, R175, 0xff, RZ, 0xc0, !PT ;  /* 0x000000ffafff0812 */ /* 0x000fe2000784c0ff */
[----:B------:R-:W1:Y:S01]  /*6090*/  @P0 LDC.64 R2, c[0x0][0x888] ;  /* 0x00022200ff020b82 */ /* 0x000e620000000a00 */
[C---:B--2--5:R-:W-:Y:S02]  /*60a0*/  @!P0 FSETP.EQ.AND P6, PT, R81.reuse, RZ, PT ;  /* 0x000000ff5100820b */ /* 0x064fe40003fc2000 */
[----:B------:R-:W-:Y:S02]  /*60b0*/  @P0 PLOP3.LUT P1, PT, P2, PT, PT, 0x80, 0x8 ;  /* 0x000000000008081c */ /* 0x000fe4000172f070 */
[----:B------:R-:W-:Y:S02]  /*60c0*/  @P0 FSETP.NEU.AND P2, PT, R81, RZ, PT ;  /* 0x000000ff5100020b */ /* 0x000fe40003f4d000 */
[----:B-1----:R-:W-:Y:S02]  /*60d0*/  @P0 ISETP.NE.U32.AND P3, PT, R2, RZ, PT ;  /* 0x000000ff0200020c */ /* 0x002fe40003f65070 */
[----:B------:R-:W-:Y:S02]  /*60e0*/  @P0 SEL R2, RZ, 0xffffffff, P2 ;  /* 0xffffffffff020807 */ /* 0x000fe40001000000 */
[----:B------:R-:W-:Y:S05]  /*60f0*/  @P0 ISETP.NE.AND.EX P3, PT, R3, RZ, PT, P3 ;  /* 0x000000ff0300020c */ /* 0x000fea0003f65330 */
[----:B------:R-:W-:Y:S04]  /*6100*/  @!P1 SEL R2, RZ, 0xffffffff, P3 ;  /* 0xffffffffff029807 */ /* 0x000fe80001800000 */
[----:B------:R-:W-:Y:S04]  /*6110*/  @P0 LOP3.LUT R2, R2, 0x1, RZ, 0xc0, !PT ;  /* 0x0000000102020812 */ /* 0x000fe800078ec0ff */
[----:B------:R-:W-:Y:S04]  /*6120*/  @P0 ISETP.EQ.U32.AND P6, PT, R2, 0x1, PT ;  /* 0x000000010200080c */ /* 0x000fe80003fc2070 */
[----:B------:R-:W-:Y:S09]  /*6130*/  P2R R208, PR, RZ, 0x40 ;  /* 0x00000040ffd07803 */ /* 0x000ff20000000000 */
.L_x_114:
[----:B------:R-:W-:Y:S01]  /*6140*/  @!P6 SHF.L.U32 R5, R184, 0x1f, RZ ;  /* 0x0000001fb805e819 */ /* 0x000fe200000006ff */
[----:B------:R-:W-:Y:S01]  /*6150*/  BSSY B1, `(.L_x_115) ;  /* 0x0000042000017945 */ /* 0x000fe20003800000 */
[C---:B------:R-:W-:Y:S01]  /*6160*/  LEA R195, R76.reuse, UR47, 0x3 ;  /* 0x0000002f4cc37c11 */ /* 0x040fe2000f8e18ff */
[----:B------:R-:W-:Y:S01]  /*6170*/  IMAD.MOV.U32 R200, RZ, RZ, 0x1 ;  /* 0x00000001ffc87424 */ /* 0x000fe200078e00ff */
[----:B------:R-:W1:Y:S01]  /*6180*/  @!P6 SYNCS.PHASECHK.TRANS64.TRYWAIT P1, [R0+URZ+0xb0], R5 ;  /* 0x0000b0050000e5a7 */ /* 0x000e6200080211ff */
[----:B------:R-:W-:Y:S01]  /*6190*/  SHF.L.U32 R2, R187, 0x1f, RZ ;  /* 0x0000001fbb027819 */ /* 0x000fe200000006ff */
[----:B------:R-:W-:Y:S01]  /*61a0*/  IMAD R80, R76, 0x100, R79 ;  /* 0x000001004c507824 */ /* 0x000fe200078e024f */
[----:B------:R-:W-:Y:S02]  /*61b0*/  ISETP.NE.U32.AND P2, PT, RZ, UR38, PT ;  /* 0x00000026ff007c0c */ /* 0x000fe4000bf45070 */
[----:B------:R-:W-:Y:S02]  /*61c0*/  CS2R R162, SRZ ;  /* 0x0000000000a27805 */ /* 0x000fe4000001ff00 */
[----:B--2--5:R-:W-:Y:S02]  /*61d0*/  FSETP.NEU.AND P3, PT, R81, RZ, PT ;  /* 0x000000ff5100720b */ /* 0x024fe40003f6d000 */
[----:B------:R-:W-:Y:S02]  /*61e0*/  CS2R R160, SRZ ;  /* 0x0000000000a07805 */ /* 0x000fe4000001ff00 */
[----:B------:R-:W-:Y:S02]  /*61f0*/  ISETP.NE.AND.EX P2, PT, RZ, UR39, PT, P2 ;  /* 0x00000027ff007c0c */ /* 0x000fe4000bf45320 */
[----:B------:R-:W-:Y:S02]  /*6200*/  CS2R R158, SRZ ;  /* 0x00000000009e7805 */ /* 0x000fe4000001ff00 */
[----:B------:R-:W-:Y:S02]  /*6210*/  SEL R3, RZ, 0xffffffff, P3 ;  /* 0xffffffffff037807 */ /* 0x000fe40001800000 */
[----:B------:R-:W-:Y:S02]  /*6220*/  CS2R R156, SRZ ;  /* 0x00000000009c7805 */ /* 0x000fe4000001ff00 */
[----:B------:R-:W-:Y:S02]  /*6230*/  SEL R4, RZ, 0xffffffff, P2 ;  /* 0xffffffffff047807 */ /* 0x000fe40001000000 */
[----:B------:R-:W-:Y:S02]  /*6240*/  CS2R R154, SRZ ;  /* 0x00000000009a7805 */ /* 0x000fe4000001ff00 */
[----:B------:R-:W-:Y:S02]  /*6250*/  LOP3.LUT P2, RZ, R175, 0xff, RZ, 0xc0, !PT ;  /* 0x000000ffafff7812 */ /* 0x000fe4000784c0ff */
[----:B------:R-:W-:Y:S02]  /*6260*/  CS2R R152, SRZ ;  /* 0x0000000000987805 */ /* 0x000fe4000001ff00 */
[----:B------:R-:W-:Y:S01]  /*6270*/  CS2R R150, SRZ ;  /* 0x0000000000967805 */ /* 0x000fe2000001ff00 */
[----:B------:R2:W4:Y:S01]  /*6280*/  SYNCS.PHASECHK.TRANS64.TRYWAIT P0, [R195+URZ+0x120], R2 ;  /* 0x00012002c30075a7 */ /* 0x00052200080011ff */
[----:B------:R-:W-:Y:S02]  /*6290*/  @P4 SEL R3, R4, R3, !P2 ;  /* 0x0000000304034207 */ /* 0x000fe40005000000 */
[----:B------:R-:W-:Y:S02]  /*62a0*/  CS2R R148, SRZ ;  /* 0x0000000000947805 */ /* 0x000fe4000001ff00 */
[----:B------:R-:W-:Y:S04]  /*62b0*/  LOP3.LUT R3, R3, 0x1, RZ, 0xc0, !PT ;  /* 0x0000000103037812 */ /* 0x000fe800078ec0ff */
[----:B------:R-:W-:Y:S04]  /*62c0*/  ISETP.NE.U32.AND P5, PT, R3, 0x1, PT ;  /* 0x000000010300780c */ /* 0x000fe80003fa5070 */
[----:B------:R-:W-:Y:S02]  /*62d0*/  P2R R201, PR, RZ, 0x20 ;  /* 0x00000020ffc97803 */ /* 0x000fe40000000000 */
[----:B-1----:R-:W-:Y:S01]  /*62e0*/  @!P6 SEL R200, RZ, 0x1, !P1 ;  /* 0x00000001ffc8e807 */ /* 0x002fe20004800000 */
[----:B--2---:R-:W-:Y:S06]  /*62f0*/  @P6 BRA `(.L_x_116) ;  /* 0x00000000009c6947 */ /* 0x004fec0003800000 */
[----:B------:R-:W-:Y:S01]  /*6300*/  @P5 IMAD R6, R185, 0x2000, R190 ;  /* 0x00002000b9065824 */ /* 0x000fe200078e02be */
[----:B------:R-:W-:Y:S01]  /*6310*/  ISETP.NE.AND P1, PT, R200, RZ, PT ;  /* 0x000000ffc800720c */ /* 0x000fe20003f25270 */
[----:B------:R-:W-:Y:S01]  /*6320*/  BSSY B0, `(.L_x_117) ;  /* 0x0000010000007945 */ /* 0x000fe20003800000 */
[----:B------:R-:W-:Y:S01]  /*6330*/  CS2R R150, SRZ ;  /* 0x0000000000967805 */ /* 0x000fe2000001ff00 */
[--C-:B------:R-:W-:Y:S01]  /*6340*/  @P5 IMAD R7, R191, -0x10, R6.reuse ;  /* 0xfffffff0bf075824 */ /* 0x100fe200078e0206 */
[----:B------:R-:W-:Y:S01]  /*6350*/  CS2R R148, SRZ ;  /* 0x0000000000947805 */ /* 0x000fe2000001ff00 */
[----:B------:R-:W-:Y:S01]  /*6360*/  @P5 IMAD R5, R189, -0x10, R6 ;  /* 0xfffffff0bd055824 */ /* 0x000fe200078e0206 */
[----:B------:R-:W-:Y:S01]  /*6370*/  CS2R R158, SRZ ;  /* 0x00000000009e7805 */ /* 0x000fe2000001ff00 */
[----:B------:R-:W-:Y:S01]  /*6380*/  @P5 IMAD R4, R188, 0x10, R7 ;  /* 0x00000010bc045824 */ /* 0x000fe200078e0207 */
[----:B------:R-:W-:Y:S02]  /*6390*/  CS2R R156, SRZ ;  /* 0x00000000009c7805 */ /* 0x000fe4000001ff00 */
[----:B------:R-:W-:Y:S02]  /*63a0*/  CS2R R154, SRZ ;  /* 0x00000000009a7805 */ /* 0x000fe4000001ff00 */
[----:B------:R-:W-:Y:S02]  /*63b0*/  CS2R R152, SRZ ;  /* 0x0000000000987805 */ /* 0x000fe4000001ff00 */
[----:B------:R-:W-:Y:S02]  /*63c0*/  CS2R R162, SRZ ;  /* 0x0000000000a27805 */ /* 0x000fe4000001ff00 */
[----:B------:R-:W-:Y:S01]  /*63d0*/  CS2R R160, SRZ ;  /* 0x0000000000a07805 */ /* 0x000fe2000001ff00 */
[----:B------:R-:W-:Y:S06]  /*63e0*/  @P1 BRA `(.L_x_118) ;  /* 0x00000000000c1947 */ /* 0x000fec0003800000 */
[----:B------:R-:W-:Y:S04]  /*63f0*/  SHF.L.U32 R3, R184, 0x1f, RZ ;  /* 0x0000001fb8037819 */ /* 0x000fe800000006ff */
[----:B------:R-:W1:Y:S02]  /*6400*/  SYNCS.PHASECHK.TRANS64.TRYWAIT P1, [R0+URZ+0xb0], R3 ;  /* 0x0000b003000075a7 */ /* 0x000e6400080211ff */
[----:B-1----:R-:W-:Y:S05]  /*6410*/  @!P1 BRA `(.L_x_119) ;  /* 0x0000006400289947 */ /* 0x002fea0003800000 */
.L_x_118:
[----:B------:R-:W-:Y:S05]  /*6420*/  BSYNC B0 ;  /* 0x0000000000007941 */ /* 0x000fea0003800000 */
.L_x_117:
[----:B------:R-:W-:Y:S01]  /*6430*/  ISETP.NE.AND P1, PT, R201, RZ, PT ;  /* 0x000000ffc900720c */ /* 0x000fe20003f25270 */
[----:B-1----:R-:W-:Y:S02]  /*6440*/  VIADD R3, R0, 0xd0 ;  /* 0x000000d000037836 */ /* 0x002fe40000000000 */
[----:B------:R-:W-:Y:S02]  /*6450*/  IMAD.U32 R0, RZ, RZ, UR37 ;  /* 0x00000025ff007e24 */ /* 0x000fe4000f8e00ff */
[----:B------:R-:W-:Y:S03]  /*6460*/  VIADD R185, R185, 0x1 ;  /* 0x00000001b9b97836 */ /* 0x000fe60000000000 */
[----:B------:R-:W-:Y:S05]  /*6470*/  PRMT R0, R0, 0x654, R3 ;  /* 0x0000065400007816 */ /* 0x000fea0000000003 */
[----:B------:R1:W2:Y:S04]  /*6480*/  @P1 LDS.128 R148, [R6] ;  /* 0x0000000006941984 */ /* 0x0002a80000000c00 */
[----:B------:R1:W1:Y:S04]  /*6490*/  @P1 LDS.128 R156, [R5+0x20] ;  /* 0x00002000059c1984 */ /* 0x0002680000000c00 */
[----:B------:R1:W1:Y:S04]  /*64a0*/  @P1 LDS.128 R152, [R7+0x10] ;  /* 0x0000100007981984 */ /* 0x0002680000000c00 */
[----:B------:R1:W1:Y:S01]  /*64b0*/  @P1 LDS.128 R160, [R4+0x10] ;  /* 0x0000100004a01984 */ /* 0x0002620000000c00 */
[C---:B------:R-:W-:Y:S01]  /*64c0*/  ISETP.NE.AND P1, PT, R185.reuse, 0x4, PT ;  /* 0x00000004b900780c */ /* 0x040fe20003f25270 */
[----:B------:R-:W-:Y:S01]  /*64d0*/  @!PT LDS RZ, [RZ] ;  /* 0x00000000fffff984 */ /* 0x000fe20000000800 */
[----:B------:R-:W-:Y:S01]  /*64e0*/  @!PT LDS RZ, [RZ] ;  /* 0x00000000fffff984 */ /* 0x000fe20000000800 */
[----:B------:R-:W-:Y:S01]  /*64f0*/  @!PT LDS RZ, [RZ] ;  /* 0x00000000fffff984 */ /* 0x000fe20000000800 */
[----:B------:R-:W-:Y:S01]  /*6500*/  @!PT LDS RZ, [RZ] ;  /* 0x00000000fffff984 */ /* 0x000fe20000000800 */
[----:B------:R5:W-:Y:S06]  /*6510*/  MEMBAR.ALL.CTA ;  /* 0x0000000000007992 */ /* 0x000bec0000008000 */
[----:B-----5:R-:W5:Y:S01]  /*6520*/  FENCE.VIEW.ASYNC.S ;  /* 0x00000000000073c6 */ /* 0x020f620000000000 */
[----:B------:R-:W-:Y:S02]  /*6530*/  SEL R3, RZ, 0x1, P1 ;  /* 0x00000001ff037807 */ /* 0x000fe40000800000 */
[----:B------:R-:W-:Y:S02]  /*6540*/  SEL R185, R185, RZ, P1 ;  /* 0x000000ffb9b97207 */ /* 0x000fe40000800000 */
[----:B------:R-:W-:Y:S01]  /*6550*/  LOP3.LUT R184, R184, R3, RZ, 0x3c, !PT ;  /* 0x00000003b8b87212 */ /* 0x000fe200078e3cff */
[----:B-----5:R1:W-:Y:S06]  /*6560*/  SYNCS.ARRIVE.TRANS64.RED.A1T0 RZ, [R0+URZ], RZ ;  /* 0x000000ff00ff79a7 */ /* 0x0203ec00081004ff */
.L_x_116:
[----:B------:R-:W-:Y:S05]  /*6570*/  BSYNC B1 ;  /* 0x0000000000017941 */ /* 0x000fea0003800000 */
.L_x_115:
[----:B-1----:R-:W-:Y:S04]  /*6580*/  SHF.R.U32.HI R0, RZ, 0x15, R80 ;  /* 0x00000015ff007819 */ /* 0x002fe80000011650 */
[----:B------:R-:W-:Y:S01]  /*6590*/  LOP3.LUT P1, RZ, R0, 0x3, R177, 0x48, !PT ;  /* 0x0000000300ff7812 */ /* 0x000fe200078248b1 */
[----:B------:R-:W-:Y:S01]  /*65a0*/  @!UPT UIADD3 URZ, UPT, UPT, URZ, URZ, URZ ;  /* 0x000000fffffff290 */ /* 0x000fe2000fffe0ff */
[----:B----4-:R-:W-:Y:S11]  /*65b0*/  @P0 BRA `(.L_x_120) ;  /* 0x0000000000080947 */ /* 0x010ff60003800000 */
[----:B------:R-:W1:Y:S02]  /*65c0*/  SYNCS.PHASECHK.TRANS64.TRYWAIT P0, [R195+URZ+0x120], R2 ;  /* 0x00012002c30075a7 */ /* 0x000e6400080011ff */
[----:B-1----:R-:W-:Y:S05]  /*65d0*/  @!P0 BRA `(.L_x_121) ;  /* 0x0000006000cc8947 */ /* 0x002fea0003800000 */
.L_x_120:
[----:B------:R-:W-:Y:S04]  /*65e0*/  BSSY.RECONVERGENT B6, `(.L_x_122) ;  /* 0x0000012000067945 */ /* 0x000fe80003800200 */
[----:B------:R-:W-:Y:S05]  /*65f0*/  @!P1 BRA `(.L_x_123) ;  /* 0x0000000000409947 */ /* 0x000fea0003800000 */
[----:B------:R-:W4:Y:S01]  /*6600*/  LDCU.64 UR8, c[0x4][0x78] ;  /* 0x01000f00ff0877ac */ /* 0x000f220008000a00 */
[----:B------:R-:W-:Y:S01]  /*6610*/  MOV R3, 0x0 ;  /* 0x0000000000037802 */ /* 0x000fe20000000f00 */
[----:B------:R-:W-:Y:S02]  /*6620*/  HFMA2 R12, -RZ, RZ, 0, 5.9604644775390625e-08 ;  /* 0x00000001ff0c7431 */ /* 0x000fe400000001ff */
[----:B------:R-:W-:Y:S02]  /*6630*/  IMAD.MOV.U32 R8, RZ, RZ, 0x192 ;  /* 0x00000192ff087424 */ /* 0x000fe400078e00ff */
[----:B------:R-:W-:Y:S01]  /*6640*/  IMAD.MOV.U32 R13, RZ, RZ, RZ ;  /* 0x000000ffff0d7224 */ /* 0x000fe200078e00ff */
[----:B------:R-:W5:Y:S01]  /*6650*/  LDCU.64 UR6, c[0x4][0x80] ;  /* 0x01001000ff0677ac */ /* 0x000f620008000a00 */
[----:B-1----:R-:W1:Y:S01]  /*6660*/  LDC.64 R2, c[0x4][R3] ;  /* 0x0100000003027b82 */ /* 0x002e620000000a00 */
[----:B------:R-:W2:Y:S01]  /*6670*/  LDCU.64 UR4, c[0x4][0x18] ;  /* 0x01000300ff0477ac */ /* 0x000ea20008000a00 */
[----:B----4-:R-:W-:Y:S01]  /*6680*/  MOV R5, UR9 ;  /* 0x0000000900057c02 */ /* 0x010fe20008000f00 */
[----:B------:R-:W-:Y:S01]  /*6690*/  IMAD.U32 R4, RZ, RZ, UR8 ;  /* 0x00000008ff047e24 */ /* 0x000fe2000f8e00ff */
[----:B-----5:R-:W-:Y:S01]  /*66a0*/  MOV R7, UR7 ;  /* 0x0000000700077c02 */ /* 0x020fe20008000f00 */
[----:B------:R-:W-:Y:S01]  /*66b0*/  IMAD.U32 R6, RZ, RZ, UR6 ;  /* 0x00000006ff067e24 */ /* 0x000fe2000f8e00ff */
[----:B--2---:R-:W-:Y:S01]  /*66c0*/  MOV R11, UR5 ;  /* 0x00000005000b7c02 */ /* 0x004fe20008000f00 */
[----:B------:R-:W-:Y:S02]  /*66d0*/  IMAD.U32 R10, RZ, RZ, UR4 ;  /* 0x00000004ff0a7e24 */ /* 0x000fe4000f8e00ff */
[----:B------:R-:W-:Y:S07]  /*66e0*/  LEPC R20, `(.L_x_123) ;  /* 0x000000001014794e */ /* 0x000fee0000000000 */
[----:B-1-3--:R-:W-:Y:S05]  /*66f0*/  CALL.ABS.NOINC R2 ;  /* 0x0000000002007343 */ /* 0x00afea0003c00000 */
.L_x_123:
[----:B------:R-:W-:Y:S05]  /*6700*/  BSYNC.RECONVERGENT B6 ;  /* 0x0000000000067941 */ /* 0x000fea0003800200 */
.L_x_122:
[-C--:B--2---:R-:W-:Y:S01]  /*6710*/  F2FP.F16.E4M3.UNPACK_B R83, R148.reuse ;  /* 0x00000094ff53723e */ /* 0x084fe200020006ff */
[----:B------:R-:W-:Y:S05]  /*6720*/  WARPSYNC.ALL ;  /* 0x0000000000007948 */ /* 0x000fea0003800000 */
[----:B------:R-:W-:Y:S01]  /*6730*/  R2UR UR4, R80 ;  /* 0x00000000500472ca */ /* 0x000fe200000e0000 */
[--C-:B------:R-:W-:Y:S01]  /*6740*/  HADD2.F32 R82, -RZ, R83.reuse.H0_H0 ;  /* 0x20000053ff527230 */ /* 0x100fe20000004100 */
[----:B------:R-:W-:Y:S01]  /*6750*/  F2FP.F16.E4M3.UNPACK_B R85, R148.H1 ;  /* 0x00000094ff55723e */ /* 0x000fe200030006ff */
[----:B------:R-:W-:Y:S01]  /*6760*/  HADD2.F32 R83, -RZ, R83.H1_H1 ;  /* 0x30000053ff537230 */ /* 0x000fe20000004100 */
[-C--:B------:R-:W-:Y:S01]  /*6770*/  F2FP.F16.E4M3.UNPACK_B R87, R149.reuse ;  /* 0x00000095ff57723e */ /* 0x080fe200020006ff */
[----:B------:R-:W-:Y:S01]  /*6780*/  BSSY.RECONVERGENT B0, `(.L_x_124) ;  /* 0x000011d000007945 */ /* 0x000fe20003800200 */
[----:B------:R-:W-:Y:S01]  /*6790*/  F2FP.F16.E4M3.UNPACK_B R89, R149.H1 ;  /* 0x00000095ff59723e */ /* 0x000fe200030006ff */
[----:B------:R-:W-:Y:S01]  /*67a0*/  HADD2.F32 R84, -RZ, R85.H0_H0 ;  /* 0x20000055ff547230 */ /* 0x000fe20000004100 */
[-C--:B------:R-:W-:Y:S01]  /*67b0*/  F2FP.F16.E4M3.UNPACK_B R91, R150.reuse ;  /* 0x00000096ff5b723e */ /* 0x080fe200020006ff */
[----:B------:R-:W-:Y:S01]  /*67c0*/  HADD2.F32 R88, -RZ, R87.H1_H1 ;  /* 0x30000057ff587230 */ /* 0x000fe20000004100 */
[----:B------:R-:W-:Y:S01]  /*67d0*/  F2FP.F16.E4M3.UNPACK_B R93, R150.H1 ;  /* 0x00000096ff5d723e */ /* 0x000fe200030006ff */
[----:B------:R-:W-:Y:S01]  /*67e0*/  HADD2.F32 R86, -RZ, R85.H1_H1 ;  /* 0x30000055ff567230 */ /* 0x000fe20000004100 */
[-C--:B------:R-:W-:Y:S01]  /*67f0*/  F2FP.F16.E4M3.UNPACK_B R95, R151.reuse ;  /* 0x00000097ff5f723e */ /* 0x080fe200020006ff */
[----:B------:R-:W3:Y:S01]  /*6800*/  LDTM.x64 R4, tmem[UR4] ;  /* 0x00000004000479ee */ /* 0x000ee20008340000 */
[----:B------:R-:W-:Y:S01]  /*6810*/  F2FP.F16.E4M3.UNPACK_B R97, R151.H1 ;  /* 0x00000097ff61723e */ /* 0x000fe200030006ff */
[----:B------:R-:W-:Y:S01]  /*6820*/  HADD2.F32 R85, -RZ, R87.H0_H0 ;  /* 0x20000057ff557230 */ /* 0x000fe20000004100 */
[-C--:B------:R-:W-:Y:S01]  /*6830*/  F2FP.F16.E4M3.UNPACK_B R99, R152.reuse ;  /* 0x00000098ff63723e */ /* 0x080fe200020006ff */
[----:B------:R-:W-:Y:S01]  /*6840*/  HADD2.F32 R87, -RZ, R89.H0_H0 ;  /* 0x20000059ff577230 */ /* 0x000fe20000004100 */
[----:B------:R-:W-:Y:S01]  /*6850*/  F2FP.F16.E4M3.UNPACK_B R101, R152.H1 ;  /* 0x00000098ff65723e */ /* 0x000fe200030006ff */
[----:B------:R-:W-:Y:S01]  /*6860*/  HADD2.F32 R92, -RZ, R91.H1_H1 ;  /* 0x3000005bff5c7230 */ /* 0x000fe20000004100 */
[----:B------:R-:W-:Y:S01]  /*6870*/  SHF.L.U32 R203, R180, 0x4, RZ ;  /* 0x00000004b4cb7819 */ /* 0x000fe200000006ff */
[----:B------:R-:W-:Y:S01]  /*6880*/  HADD2.F32 R96, -RZ, R95.H1_H1 ;  /* 0x3000005fff607230 */ /* 0x000fe20000004100 */
[----:B------:R-:W-:Y:S01]  /*6890*/  SHF.L.U32 R209, R179, 0x4, RZ ;  /* 0x00000004b3d17819 */ /* 0x000fe200000006ff */
[----:B------:R-:W-:Y:S01]  /*68a0*/  HADD2.F32 R100, -RZ, R99.H1_H1 ;  /* 0x30000063ff647230 */ /* 0x000fe20000004100 */
[----:B------:R-:W-:Y:S01]  /*68b0*/  SHF.L.U32 R202, R188, 0x4, RZ ;  /* 0x00000004bcca7819 */ /* 0x000fe200000006ff */
[----:B------:R-:W-:Y:S01]  /*68c0*/  HADD2.F32 R90, -RZ, R89.H1_H1 ;  /* 0x30000059ff5a7230 */ /* 0x000fe20000004100 */
[----:B------:R-:W-:Y:S01]  /*68d0*/  IADD3 R199, PT, PT, R190, R209, RZ ;  /* 0x000000d1bec77210 */ /* 0x000fe20007ffe0ff */
[----:B------:R-:W-:Y:S01]  /*68e0*/  HADD2.F32 R89, -RZ, R91.H0_H0 ;  /* 0x2000005bff597230 */ /* 0x000fe20000004100 */
[-C--:B------:R-:W-:Y:S01]  /*68f0*/  F2FP.F16.E4M3.UNPACK_B R103, R153.reuse ;  /* 0x00000099ff67723e */ /* 0x080fe200020006ff */
[--C-:B------:R-:W-:Y:S01]  /*6900*/  HADD2.F32 R91, -RZ, R93.reuse.H0_H0 ;  /* 0x2000005dff5b7230 */ /* 0x100fe20000004100 */
[----:B------:R-:W-:Y:S01]  /*6910*/  F2FP.F16.E4M3.UNPACK_B R105, R153.H1 ;  /* 0x00000099ff69723e */ /* 0x000fe200030006ff */
[----:B------:R-:W-:Y:S01]  /*6920*/  HADD2.F32 R94, -RZ, R93.H1_H1 ;  /* 0x3000005dff5e7230 */ /* 0x000fe20000004100 */
[-C--:B------:R-:W-:Y:S01]  /*6930*/  F2FP.F16.E4M3.UNPACK_B R107, R154.reuse ;  /* 0x0000009aff6b723e */ /* 0x080fe200020006ff */
[----:B------:R-:W-:Y:S01]  /*6940*/  HADD2.F32 R93, -RZ, R95.H0_H0 ;  /* 0x2000005fff5d7230 */ /* 0x000fe20000004100 */
[----:B------:R-:W-:Y:S01]  /*6950*/  F2FP.F16.E4M3.UNPACK_B R109, R154.H1 ;  /* 0x0000009aff6d723e */ /* 0x000fe200030006ff */
[----:B------:R-:W-:Y:S01]  /*6960*/  HADD2.F32 R104, -RZ, R103.H1_H1 ;  /* 0x30000067ff687230 */ /* 0x000fe20000004100 */
[----:B------:R-:W-:Y:S01]  /*6970*/  F2FP.F16.E4M3.UNPACK_B R111, R155 ;  /* 0x0000009bff6f723e */ /* 0x000fe200020006ff */
[C---:B---3--:R-:W-:Y:S01]  /*6980*/  FMUL R0, R78.reuse, R4 ;  /* 0x000000044e007220 */ /* 0x048fe20000400000 */
[C---:B-1----:R-:W-:Y:S01]  /*6990*/  FMUL R2, R78.reuse, R5 ;  /* 0x000000054e027220 */ /* 0x042fe20000400000 */
[C---:B------:R-:W-:Y:S01]  /*69a0*/  FMUL R4, R78.reuse, R8 ;  /* 0x000000084e047220 */ /* 0x040fe20000400000 */
[C---:B------:R-:W-:Y:S01]  /*69b0*/  FMUL R5, R78.reuse, R9 ;  /* 0x000000094e057220 */ /* 0x040fe20000400000 */
[C---:B------:R-:W-:Y:S01]  /*69c0*/  FFMA R0, R81.reuse, R82, R0 ;  /* 0x0000005251007223 */ /* 0x040fe20000000000 */
[C---:B------:R-:W-:Y:S01]  /*69d0*/  FFMA R2, R81.reuse, R83, R2 ;  /* 0x0000005351027223 */ /* 0x040fe20000000002 */
[C---:B------:R-:W-:Y:S01]  /*69e0*/  FMUL R8, R78.reuse, R12 ;  /* 0x0000000c4e087220 */ /* 0x040fe20000400000 */
[C---:B------:R-:W-:Y:S01]  /*69f0*/  FMUL R9, R78.reuse, R13 ;  /* 0x0000000d4e097220 */ /* 0x040fe20000400000 */
[C---:B------:R-:W-:Y:S01]  /*6a00*/  FMUL R12, R78.reuse, R16 ;  /* 0x000000104e0c7220 */ /* 0x040fe20000400000 */
[C---:B------:R-:W-:Y:S01]  /*6a10*/  FMUL R13, R78.reuse, R17 ;  /* 0x000000114e0d7220 */ /* 0x040fe20000400000 */
[C---:B------:R-:W-:Y:S01]  /*6a20*/  FMUL R16, R78.reuse, R20 ;  /* 0x000000144e107220 */ /* 0x040fe20000400000 */
[C---:B------:R-:W-:Y:S01]  /*6a30*/  FMUL R17, R78.reuse, R21 ;  /* 0x000000154e117220 */ /* 0x040fe20000400000 */
[C---:B------:R-:W-:Y:S01]  /*6a40*/  FMUL R20, R78.reuse, R24 ;  /* 0x000000184e147220 */ /* 0x040fe20000400000 */
[C---:B------:R-:W-:Y:S01]  /*6a50*/  FMUL R21, R78.reuse, R25 ;  /* 0x000000194e157220 */ /* 0x040fe20000400000 */
[----:B------:R-:W-:Y:S02]  /*6a60*/  HADD2.F32 R108, -RZ, R107.H1_H1 ;  /* 0x3000006bff6c7230 */ /* 0x000fe40000004100 */
[C---:B------:R-:W-:Y:S01]  /*6a70*/  FMUL R24, R78.reuse, R28 ;  /* 0x0000001c4e187220 */ /* 0x040fe20000400000 */
[C---:B------:R-:W-:Y:S01]  /*6a80*/  FMUL R25, R78.reuse, R29 ;  /* 0x0000001d4e197220 */ /* 0x040fe20000400000 */
[----:B------:R-:W-:Y:S02]  /*6a90*/  HADD2.F32 R112, -RZ, R111.H1_H1 ;  /* 0x3000006fff707230 */ /* 0x000fe40000004100 */
[C---:B------:R-:W-:Y:S01]  /*6aa0*/  FMUL R28, R78.reuse, R32 ;  /* 0x000000204e1c7220 */ /* 0x040fe20000400000 */
[C---:B------:R-:W-:Y:S01]  /*6ab0*/  FMUL R29, R78.reuse, R33 ;  /* 0x000000214e1d7220 */ /* 0x040fe20000400000 */
[C---:B------:R-:W-:Y:S01]  /*6ac0*/  FMUL R32, R78.reuse, R36 ;  /* 0x000000244e207220 */ /* 0x040fe20000400000 */
[----:B------:R-:W-:Y:S01]  /*6ad0*/  F2FP.F16.E4M3.UNPACK_B R113, R155.H1 ;  /* 0x0000009bff71723e */ /* 0x000fe200030006ff */
[C---:B------:R-:W-:Y:S01]  /*6ae0*/  FMUL R33, R78.reuse, R37 ;  /* 0x000000254e217220 */ /* 0x040fe20000400000 */
[C---:B------:R-:W-:Y:S01]  /*6af0*/  FMUL R36, R78.reuse, R40 ;  /* 0x000000284e247220 */ /* 0x040fe20000400000 */
[----:B------:R-:W-:Y:S01]  /*6b00*/  F2FP.F16.E4M3.UNPACK_B R115, R156 ;  /* 0x0000009cff73723e */ /* 0x000fe200020006ff */
[C---:B------:R-:W-:Y:S01]  /*6b10*/  FMUL R37, R78.reuse, R41 ;  /* 0x000000294e257220 */ /* 0x040fe20000400000 */
[C---:B------:R-:W-:Y:S01]  /*6b20*/  FMUL R40, R78.reuse, R44 ;  /* 0x0000002c4e287220 */ /* 0x040fe20000400000 */
[----:B------:R-:W-:Y:S01]  /*6b30*/  F2FP.F16.E4M3.UNPACK_B R117, R156.H1 ;  /* 0x0000009cff75723e */ /* 0x000fe200030006ff */
[C---:B------:R-:W-:Y:S01]  /*6b40*/  FMUL R41, R78.reuse, R45 ;  /* 0x0000002d4e297220 */ /* 0x040fe20000400000 */
[----:B------:R-:W-:Y:S02]  /*6b50*/  HADD2.F32 R116, -RZ, R115.H1_H1 ;  /* 0x30000073ff747230 */ /* 0x000fe40000004100 */
        /* <DEDUP_REMOVED lines=21> */
[C---:B------:R-:W-:Y:S01]  /*6cb0*/  FFMA R3, R81.reuse, R84, R3 ;  /* 0x0000005451037223 */ /* 0x040fe20000000003 */
[----:B------:R-:W-:Y:S01]  /*6cc0*/  F2FP.F16.E4M3.UNPACK_B R131, R160 ;  /* 0x000000a0ff83723e */ /* 0x000fe200020006ff */
[C---:B------:R-:W-:Y:S01]  /*6cd0*/  FFMA R7, R81.reuse, R86, R7 ;  /* 0x0000005651077223 */ /* 0x040fe20000000007 */
[C---:B------:R-:W-:Y:S01]  /*6ce0*/  FFMA R4, R81.reuse, R85, R4 ;  /* 0x0000005551047223 */ /* 0x040fe20000000004 */
[----:B------:R-:W-:Y:S01]  /*6cf0*/  F2FP.F16.E4M3.UNPACK_B R133, R160.H1 ;  /* 0x000000a0ff85723e */ /* 0x000fe200030006ff */
[----:B------:R-:W-:Y:S01]  /*6d00*/  FFMA R5, R81, R88, R5 ;  /* 0x0000005851057223 */ /* 0x000fe20000000005 */
[----:B------:R-:W-:Y:S01]  /*6d10*/  HADD2.F32 R132, -RZ, R131.H1_H1 ;  /* 0x30000083ff847230 */ /* 0x000fe20000004100 */
[----:B------:R-:W-:Y:S01]  /*6d20*/  F2FP.SATFINITE.RELU.E4M3.F32.PACK_AB_MERGE_C R197, R7, R3, RZ ;  /* 0x0000000307c5723e */ /* 0x000fe200048078ff */
[C---:B------:R-:W-:Y:S01]  /*6d30*/  FMUL R6, R78.reuse, R10 ;  /* 0x0000000a4e067220 */ /* 0x040fe20000400000 */
[C---:B------:R-:W-:Y:S01]  /*6d40*/  FMUL R11, R78.reuse, R11 ;  /* 0x0000000b4e0b7220 */ /* 0x040fe20000400000 */
[----:B------:R-:W-:Y:S01]  /*6d50*/  FMUL R10, R78, R14 ;  /* 0x0000000e4e0a7220 */ /* 0x000fe20000400000 */
[----:B------:R-:W-:Y:S01]  /*6d60*/  F2FP.F16.E4M3.UNPACK_B R135, R161 ;  /* 0x000000a1ff87723e */ /* 0x000fe200020006ff */
[C---:B------:R-:W-:Y:S01]  /*6d70*/  FFMA R6, R81.reuse, R87, R6 ;  /* 0x0000005751067223 */ /* 0x040fe20000000006 */
[----:B------:R-:W-:Y:S01]  /*6d80*/  F2FP.SATFINITE.RELU.E4M3.F32.PACK_AB_MERGE_C R204, R2, R0, R197 ;  /* 0x0000000002cc723e */ /* 0x000fe200048078c5 */
[C---:B------:R-:W-:Y:S01]  /*6d90*/  FFMA R11, R81.reuse, R90, R11 ;  /* 0x0000005a510b7223 */ /* 0x040fe2000000000b */
[----:B------:R-:W-:Y:S01]  /*6da0*/  IADD3 R197, PT, PT, R190, R203, RZ ;  /* 0x000000cbbec57210 */ /* 0x000fe20007ffe0ff */
[C---:B------:R-:W-:Y:S01]  /*6db0*/  FFMA R8, R81.reuse, R89, R8 ;  /* 0x0000005951087223 */ /* 0x040fe20000000008 */
[C---:B------:R-:W-:Y:S01]  /*6dc0*/  FFMA R9, R81.reuse, R92, R9 ;  /* 0x0000005c51097223 */ /* 0x040fe20000000009 */
[----:B------:R-:W-:Y:S01]  /*6dd0*/  HADD2.F32 R95, -RZ, R97.H0_H0 ;  /* 0x20000061ff5f7230 */ /* 0x000fe20000004100 */
[----:B------:R-:W-:Y:S01]  /*6de0*/  IADD3 R198, PT, PT, R202, R197, RZ ;  /* 0x000000c5cac67210 */ /* 0x000fe20007ffe0ff */
[----:B------:R-:W-:Y:S01]  /*6df0*/  FFMA R10, R81, R91, R10 ;  /* 0x0000005b510a7223 */ /* 0x000fe2000000000a */
[----:B------:R-:W-:Y:S01]  /*6e00*/  F2FP.SATFINITE.RELU.E4M3.F32.PACK_AB_MERGE_C R205, R11, R6, RZ ;  /* 0x000000060bcd723e */ /* 0x000fe200048078ff */
[----:B------:R-:W-:Y:S02]  /*6e10*/  HADD2.F32 R136, -RZ, R135.H1_H1 ;  /* 0x30000087ff887230 */ /* 0x000fe40000004100 */
[C---:B------:R-:W-:Y:S01]  /*6e20*/  FMUL R15, R78.reuse, R15 ;  /* 0x0000000f4e0f7220 */ /* 0x040fe20000400000 */
[----:B------:R-:W-:Y:S01]  /*6e30*/  HADD2.F32 R98, -RZ, R97.H1_H1 ;  /* 0x30000061ff627230 */ /* 0x000fe20000004100 */
[----:B------:R-:W-:Y:S01]  /*6e40*/  F2FP.SATFINITE.RELU.E4M3.F32.PACK_AB_MERGE_C R205, R5, R4, R205 ;  /* 0x0000000405cd723e */ /* 0x000fe200048078cd */
[----:B------:R-:W-:Y:S02]  /*6e50*/  HADD2.F32 R97, -RZ, R99.H0_H0 ;  /* 0x20000063ff617230 */ /* 0x000fe40000004100 */
[C---:B------:R-:W-:Y:S01]  /*6e60*/  FFMA R15, R81.reuse, R94, R15 ;  /* 0x0000005e510f7223 */ /* 0x040fe2000000000f */
[C---:B------:R-:W-:Y:S01]  /*6e70*/  FFMA R12, R81.reuse, R93, R12 ;  /* 0x0000005d510c7223 */ /* 0x040fe2000000000c */
[----:B------:R-:W-:Y:S01]  /*6e80*/  FFMA R13, R81, R96, R13 ;  /* 0x00000060510d7223 */ /* 0x000fe2000000000d */
[C---:B------:R-:W-:Y:S01]  /*6e90*/  FMUL R14, R78.reuse, R18 ;  /* 0x000000124e0e7220 */ /* 0x040fe20000400000 */
[C---:B------:R-:W-:Y:S01]  /*6ea0*/  FMUL R19, R78.reuse, R19 ;  /* 0x000000134e137220 */ /* 0x040fe20000400000 */
[--C-:B------:R-:W-:Y:S01]  /*6eb0*/  HADD2.F32 R99, -RZ, R101.reuse.H0_H0 ;  /* 0x20000065ff637230 */ /* 0x100fe20000004100 */
[----:B------:R-:W-:Y:S01]  /*6ec0*/  F2FP.SATFINITE.RELU.E4M3.F32.PACK_AB_MERGE_C R206, R15, R10, RZ ;  /* 0x0000000a0fce723e */ /* 0x000fe200048078ff */
[C---:B------:R-:W-:Y:S01]  /*6ed0*/  FFMA R14, R81.reuse, R95, R14 ;  /* 0x0000005f510e7223 */ /* 0x040fe2000000000e */
[C---:B------:R-:W-:Y:S01]  /*6ee0*/  FFMA R19, R81.reuse, R98, R19 ;  /* 0x0000006251137223 */ /* 0x040fe20000000013 */
[----:B------:R-:W-:Y:S01]  /*6ef0*/  FFMA R16, R81, R97, R16 ;  /* 0x0000006151107223 */ /* 0x000fe20000000010 */
[----:B------:R-:W-:Y:S01]  /*6f00*/  F2FP.F16.E4M3.UNPACK_B R137, R161.H1 ;  /* 0x000000a1ff89723e */ /* 0x000fe200030006ff */
[----:B------:R-:W-:Y:S01]  /*6f10*/  HADD2.F32 R102, -RZ, R101.H1_H1 ;  /* 0x30000065ff667230 */ /* 0x000fe20000004100 */
[----:B------:R-:W-:Y:S01]  /*6f20*/  F2FP.SATFINITE.RELU.E4M3.F32.PACK_AB_MERGE_C R206, R9, R8, R206 ;  /* 0x0000000809ce723e */ /* 0x000fe200048078ce */
[----:B------:R-:W-:Y:S01]  /*6f30*/  FFMA R17, R81, R100, R17 ;  /* 0x0000006451117223 */ /* 0x000fe20000000011 */
[----:B------:R-:W-:Y:S01]  /*6f40*/  F2FP.SATFINITE.RELU.E4M3.F32.PACK_AB_MERGE_C R207, R19, R14, RZ ;  /* 0x0000000e13cf723e */ /* 0x000fe200048078ff */
[----:B------:R-:W-:Y:S02]  /*6f50*/  HADD2.F32 R101, -RZ, R103.H0_H0 ;  /* 0x20000067ff657230 */ /* 0x000fe40000004100 */
[C---:B------:R-:W-:Y:S01]  /*6f60*/  FMUL R18, R78.reuse, R22 ;  /* 0x000000164e127220 */ /* 0x040fe20000400000 */
[C---:B------:R-:W-:Y:S01]  /*6f70*/  FMUL R23, R78.reuse, R23 ;  /* 0x000000174e177220 */ /* 0x040fe20000400000 */
[--C-:B------:R-:W-:Y:S01]  /*6f80*/  HADD2.F32 R103, -RZ, R105.reuse.H0_H0 ;  /* 0x20000069ff677230 */ /* 0x100fe20000004100 */
[----:B------:R-:W-:Y:S01]  /*6f90*/  F2FP.SATFINITE.RELU.E4M3.F32.PACK_AB_MERGE_C R207, R13, R12, R207 ;  /* 0x0000000c0dcf723e */ /* 0x000fe200048078cf */
[C---:B------:R-:W-:Y:S01]  /*6fa0*/  FFMA R18, R81.reuse, R99, R18 ;  /* 0x0000006351127223 */ /* 0x040fe20000000012 */
[C---:B------:R-:W-:Y:S01]  /*6fb0*/  FFMA R23, R81.reuse, R102, R23 ;  /* 0x0000006651177223 */ /* 0x040fe20000000017 */
[C---:B------:R-:W-:Y:S01]  /*6fc0*/  FFMA R20, R81.reuse, R101, R20 ;  /* 0x0000006551147223 */ /* 0x040fe20000000014 */
[----:B------:R-:W-:Y:S01]  /*6fd0*/  HADD2.F32 R106, -RZ, R105.H1_H1 ;  /* 0x30000069ff6a7230 */ /* 0x000fe20000004100 */
[----:B------:R1:W-:Y:S01]  /*6fe0*/  STS.128 [R176+UR47+0x8200], R204 ;  /* 0x008200ccb0007988 */ /* 0x0003e20008000c2f */
        /* <DEDUP_REMOVED lines=10> */
[----:B------:R-:W-:Y:S01]  /*7090*/  F2FP.F16.E4M3.UNPACK_B R139, R162 ;  /* 0x000000a2ff8b723e */ /* 0x000fe200020006ff */
[----:B------:R-:W-:Y:S02]  /*70a0*/  HADD2.F32 R110, -RZ, R109.H1_H1 ;  /* 0x3000006dff6e7230 */ /* 0x000fe40000004100 */
[----:B------:R-:W-:Y:S01]  /*70b0*/  FFMA R25, R81, R108, R25 ;  /* 0x0000006c51197223 */ /* 0x000fe20000000019 */
[----:B------:R-:W-:Y:S01]  /*70c0*/  F2FP.SATFINITE.RELU.E4M3.F32.PACK_AB_MERGE_C R213, R27, R22, RZ ;  /* 0x000000161bd5723e */ /* 0x000fe200048078ff */
[----:B------:R-:W-:Y:S02]  /*70d0*/  HADD2.F32 R109, -RZ, R111.H0_H0 ;  /* 0x2000006fff6d7230 */ /* 0x000fe40000004100 */
[C---:B------:R-:W-:Y:S01]  /*70e0*/  FMUL R26, R78.reuse, R30 ;  /* 0x0000001e4e1a7220 */ /* 0x040fe20000400000 */
[----:B------:R-:W-:Y:S01]  /*70f0*/  HADD2.F32 R140, -RZ, R139.H1_H1 ;  /* 0x3000008bff8c7230 */ /* 0x000fe20000004100 */
[----:B------:R-:W-:Y:S01]  /*7100*/  F2FP.SATFINITE.RELU.E4M3.F32.PACK_AB_MERGE_C R213, R21, R20, R213 ;  /* 0x0000001415d5723e */ /* 0x000fe200048078d5 */
[C---:B------:R-:W-:Y:S01]  /*7110*/  FMUL R31, R78.reuse, R31 ;  /* 0x0000001f4e1f7220 */ /* 0x040fe20000400000 */
[--C-:B------:R-:W-:Y:S02]  /*7120*/  HADD2.F32 R111, -RZ, R113.reuse.H0_H0 ;  /* 0x20000071ff6f7230 */ /* 0x100fe40000004100 */
[C---:B------:R-:W-:Y:S01]  /*7130*/  FFMA R26, R81.reuse, R107, R26 ;  /* 0x0000006b511a7223 */ /* 0x040fe2000000001a */
[----:B------:R-:W-:Y:S02]  /*7140*/  HADD2.F32 R114, -RZ, R113.H1_H1 ;  /* 0x30000071ff727230 */ /* 0x000fe40000004100 */
[C---:B------:R-:W-:Y:S01]  /*7150*/  FFMA R31, R81.reuse, R110, R31 ;  /* 0x0000006e511f7223 */ /* 0x040fe2000000001f */
[C---:B------:R-:W-:Y:S01]  /*7160*/  FFMA R28, R81.reuse, R109, R28 ;  /* 0x0000006d511c7223 */ /* 0x040fe2000000001c */
[----:B------:R-:W-:Y:S01]  /*7170*/  F2FP.F16.E4M3.UNPACK_B R141, R162.H1 ;  /* 0x000000a2ff8d723e */ /* 0x000fe200030006ff */
[----:B------:R-:W-:Y:S01]  /*7180*/  FFMA R29, R81, R112, R29 ;  /* 0x00000070511d7223 */ /* 0x000fe2000000001d */
[----:B------:R-:W-:Y:S01]  /*7190*/  HADD2.F32 R113, -RZ, R115.H0_H0 ;  /* 0x20000073ff717230 */ /* 0x000fe20000004100 */
[----:B------:R-:W-:Y:S01]  /*71a0*/  F2FP.SATFINITE.RELU.E4M3.F32.PACK_AB_MERGE_C R214, R31, R26, RZ ;  /* 0x0000001a1fd6723e */ /* 0x000fe200048078ff */
        /* <DEDUP_REMOVED lines=8> */
[----:B------:R-:W-:Y:S01]  /*7230*/  FFMA R33, R81, R116, R33 ;  /* 0x0000007451217223 */ /* 0x000fe20000000021 */
[----:B------:R-:W-:Y:S01]  /*7240*/  HADD2.F32 R118, -RZ, R117.H1_H1 ;  /* 0x30000075ff767230 */ /* 0x000fe20000004100 */
        /* <DEDUP_REMOVED lines=8> */
[----:B------:R-:W-:Y:S01]  /*72d0*/  HADD2.F32 R122, -RZ, R121.H1_H1 ;  /* 0x30000079ff7a7230 */ /* 0x000fe20000004100 */
[----:B------:R1:W-:Y:S01]  /*72e0*/  STS.128 [R197+0x8010], R212 ;  /* 0x008010d4c5007388 */ /* 0x0003e20000000c00 */
[----:B------:R-:W-:Y:S02]  /*72f0*/  HADD2.F32 R121, -RZ, R123.H0_H0 ;  /* 0x2000007bff797230 */ /* 0x000fe40000004100 */
[C---:B------:R-:W-:Y:S01]  /*7300*/  FFMA R39, R81.reuse, R118, R39 ;  /* 0x0000007651277223 */ /* 0x040fe20000000027 */
[C---:B------:R-:W-:Y:S01]  /*7310*/  FFMA R36, R81.reuse, R117, R36 ;  /* 0x0000007551247223 */ /* 0x040fe20000000024 */
[----:B------:R-:W-:Y:S01]  /*7320*/  F2FP.F16.E4M3.UNPACK_B R145, R163.H1 ;  /* 0x000000a3ff91723e */ /* 0x000fe200030006ff */
[----:B------:R-:W-:Y:S01]  /*7330*/  FFMA R37, R81, R120, R37 ;  /* 0x0000007851257223 */ /* 0x000fe20000000025 */
[C---:B------:R-:W-:Y:S01]  /*7340*/  FMUL R38, R78.reuse, R42 ;  /* 0x0000002a4e267220 */ /* 0x040fe20000400000 */
[----:B------:R-:W-:Y:S01]  /*7350*/  F2FP.SATFINITE.RELU.E4M3.F32.PACK_AB_MERGE_C R216, R39, R34, RZ ;  /* 0x0000002227d8723e */ /* 0x000fe200048078ff */
[C---:B------:R-:W-:Y:S01]  /*7360*/  FMUL R43, R78.reuse, R43 ;  /* 0x0000002b4e2b7220 */ /* 0x040fe20000400000 */
[--C-:B------:R-:W-:Y:S02]  /*7370*/  HADD2.F32 R123, -RZ, R125.reuse.H0_H0 ;  /* 0x2000007dff7b7230 */ /* 0x100fe40000004100 */
[----:B------:R-:W-:Y:S01]  /*7380*/  FFMA R38, R81, R119, R38 ;  /* 0x0000007751267223 */ /* 0x000fe20000000026 */
[----:B------:R-:W-:Y:S01]  /*7390*/  F2FP.SATFINITE.RELU.E4M3.F32.PACK_AB_MERGE_C R216, R33, R32, R216 ;  /* 0x0000002021d8723e */ /* 0x000fe200048078d8 */
[C---:B------:R-:W-:Y:S01]  /*73a0*/  FFMA R43, R81.reuse, R122, R43 ;  /* 0x0000007a512b7223 */ /* 0x040fe2000000002b */
[----:B------:R-:W-:Y:S01]  /*73b0*/  FFMA R40, R81, R121, R40 ;  /* 0x0000007951287223 */ /* 0x000fe20000000028 */
[----:B------:R-:W-:Y:S01]  /*73c0*/  ISETP.NE.AND P0, PT, R193, RZ, PT ;  /* 0x000000ffc100720c */ /* 0x000fe20003f05270 */
[----:B------:R-:W-:Y:S01]  /*73d0*/  FFMA R41, R81, R124, R41 ;  /* 0x0000007c51297223 */ /* 0x000fe20000000029 */
[----:B------:R-:W-:Y:S01]  /*73e0*/  HADD2.F32 R126, -RZ, R125.H1_H1 ;  /* 0x3000007dff7e7230 */ /* 0x000fe20000004100 */
[----:B------:R-:W-:Y:S01]  /*73f0*/  F2FP.SATFINITE.RELU.E4M3.F32.PACK_AB_MERGE_C R217, R43, R38, RZ ;  /* 0x000000262bd9723e */ /* 0x000fe200048078ff */
[----:B------:R-:W-:Y:S02]  /*7400*/  HADD2.F32 R125, -RZ, R127.H0_H0 ;  /* 0x2000007fff7d7230 */ /* 0x000fe40000004100 */
[C---:B------:R-:W-:Y:S01]  /*7410*/  FMUL R42, R78.reuse, R46 ;  /* 0x0000002e4e2a7220 */ /* 0x040fe20000400000 */
[----:B------:R-:W-:Y:S01]  /*7420*/  FMUL R47, R78, R47 ;  /* 0x0000002f4e2f7220 */ /* 0x000fe20000400000 */
[--C-:B------:R-:W-:Y:S01]  /*7430*/  HADD2.F32 R127, -RZ, R129.reuse.H0_H0 ;  /* 0x20000081ff7f7230 */ /* 0x100fe20000004100 */
[----:B------:R-:W-:Y:S01]  /*7440*/  F2FP.SATFINITE.RELU.E4M3.F32.PACK_AB_MERGE_C R217, R37, R36, R217 ;  /* 0x0000002425d9723e */ /* 0x000fe200048078d9 */
[C---:B------:R-:W-:Y:S01]  /*7450*/  FFMA R42, R81.reuse, R123, R42 ;  /* 0x0000007b512a7223 */ /* 0x040fe2000000002a */
[C---:B------:R-:W-:Y:S01]  /*7460*/  FFMA R47, R81.reuse, R126, R47 ;  /* 0x0000007e512f7223 */ /* 0x040fe2000000002f */
[C---:B------:R-:W-:Y:S01]  /*7470*/  FFMA R44, R81.reuse, R125, R44 ;  /* 0x0000007d512c7223 */ /* 0x040fe2000000002c */
[----:B------:R-:W-:Y:S01]  /*7480*/  ISETP.NE.AND P6, PT, R208, RZ, PT ;  /* 0x000000ffd000720c */ /* 0x000fe20003fc5270 */
[----:B------:R-:W-:Y:S01]  /*7490*/  FFMA R45, R81, R128, R45 ;  /* 0x00000080512d7223 */ /* 0x000fe2000000002d */
[----:B------:R-:W-:Y:S01]  /*74a0*/  HADD2.F32 R130, -RZ, R129.H1_H1 ;  /* 0x30000081ff827230 */ /* 0x000fe20000004100 */
[----:B------:R-:W-:Y:S01]  /*74b0*/  F2FP.SATFINITE.RELU.E4M3.F32.PACK_AB_MERGE_C R218, R47, R42, RZ ;  /* 0x0000002a2fda723e */ /* 0x000fe200048078ff */
[----:B------:R-:W-:Y:S02]  /*74c0*/  HADD2.F32 R129, -RZ, R131.H0_H0 ;  /* 0x20000083ff817230 */ /* 0x000fe40000004100 */
[C---:B------:R-:W-:Y:S01]  /*74d0*/  FMUL R46, R78.reuse, R50 ;  /* 0x000000324e2e7220 */ /* 0x040fe20000400000 */
[C---:B------:R-:W-:Y:S01]  /*74e0*/  FMUL R51, R78.reuse, R51 ;  /* 0x000000334e337220 */ /* 0x040fe20000400000 */
[--C-:B------:R-:W-:Y:S02]  /*74f0*/  HADD2.F32 R131, -RZ, R133.reuse.H0_H0 ;  /* 0x20000085ff837230 */ /* 0x100fe40000004100 */
[C---:B------:R-:W-:Y:S01]  /*7500*/  FMUL R50, R78.reuse, R54 ;  /* 0x000000364e327220 */ /* 0x040fe20000400000 */
[C---:B------:R-:W-:Y:S01]  /*7510*/  FFMA R46, R81.reuse, R127, R46 ;  /* 0x0000007f512e7223 */ /* 0x040fe2000000002e */
[----:B------:R-:W-:Y:S02]  /*7520*/  HADD2.F32 R134, -RZ, R133.H1_H1 ;  /* 0x30000085ff867230 */ /* 0x000fe40000004100 */
[C---:B------:R-:W-:Y:S01]  /*7530*/  FFMA R51, R81.reuse, R130, R51 ;  /* 0x0000008251337223 */ /* 0x040fe20000000033 */
[----:B------:R-:W-:Y:S02]  /*7540*/  HADD2.F32 R133, -RZ, R135.H0_H0 ;  /* 0x20000087ff857230 */ /* 0x000fe40000004100 */
[C---:B------:R-:W-:Y:S01]  /*7550*/  FMUL R55, R78.reuse, R55 ;  /* 0x000000374e377220 */ /* 0x040fe20000400000 */
[C---:B------:R-:W-:Y:S01]  /*7560*/  FFMA R48, R81.reuse, R129, R48 ;  /* 0x0000008151307223 */ /* 0x040fe20000000030 */
[C---:B------:R-:W-:Y:S01]  /*7570*/  FFMA R49, R81.reuse, R132, R49 ;  /* 0x0000008451317223 */ /* 0x040fe20000000031 */
[--C-:B------:R-:W-:Y:S02]  /*7580*/  HADD2.F32 R135, -RZ, R137.reuse.H0_H0 ;  /* 0x20000089ff877230 */ /* 0x100fe40000004100 */
[C---:B------:R-:W-:Y:S01]  /*7590*/  FFMA R50, R81.reuse, R131, R50 ;  /* 0x0000008351327223 */ /* 0x040fe20000000032 */
[----:B------:R-:W-:Y:S02]  /*75a0*/  HADD2.F32 R138, -RZ, R137.H1_H1 ;  /* 0x30000089ff8a7230 */ /* 0x000fe40000004100 */
[C---:B------:R-:W-:Y:S01]  /*75b0*/  FMUL R54, R78.reuse, R58 ;  /* 0x0000003a4e367220 */ /* 0x040fe20000400000 */
[----:B------:R-:W-:Y:S02]  /*75c0*/  HADD2.F32 R137, -RZ, R139.H0_H0 ;  /* 0x2000008bff897230 */ /* 0x000fe40000004100 */
[C---:B------:R-:W-:Y:S01]  /*75d0*/  FFMA R55, R81.reuse, R134, R55 ;  /* 0x0000008651377223 */ /* 0x040fe20000000037 */
        /* <DEDUP_REMOVED lines=16> */
[----:B------:R-:W-:Y:S01]  /*76e0*/  FFMA R63, R81, R142, R63 ;  /* 0x0000008e513f7223 */ /* 0x000fe2000000003f */
[----:B------:R-:W-:Y:S01]  /*76f0*/  FMUL R67, R78, R67 ;  /* 0x000000434e437220 */ /* 0x000fe20000400000 */
[----:B------:R-:W-:Y:S01]  /*7700*/  F2FP.SATFINITE.RELU.E4M3.F32.PACK_AB_MERGE_C R219, R51, R46, RZ ;  /* 0x0000002e33db723e */ /* 0x000fe200048078ff */
[C---:B------:R-:W-:Y:S01]  /*7710*/  FFMA R60, R81.reuse, R141, R60 ;  /* 0x0000008d513c7223 */ /* 0x040fe2000000003c */
[C---:B------:R-:W-:Y:S01]  /*7720*/  FFMA R61, R81.reuse, R144, R61 ;  /* 0x00000090513d7223 */ /* 0x040fe2000000003d */
[C---:B------:R-:W-:Y:S01]  /*7730*/  FFMA R62, R81.reuse, R143, R62 ;  /* 0x0000008f513e7223 */ /* 0x040fe2000000003e */
[----:B------:R-:W-:Y:S01]  /*7740*/  FFMA R67, R81, R146, R67 ;  /* 0x0000009251437223 */ /* 0x000fe20000000043 */
[----:B------:R-:W-:Y:S02]  /*7750*/  F2FP.SATFINITE.RELU.E4M3.F32.PACK_AB_MERGE_C R218, R41, R40, R218 ;  /* 0x0000002829da723e */ /* 0x000fe400048078da */
[----:B------:R-:W-:Y:S02]  /*7760*/  F2FP.SATFINITE.RELU.E4M3.F32.PACK_AB_MERGE_C R219, R45, R44, R219 ;  /* 0x0000002c2ddb723e */ /* 0x000fe400048078db */
[----:B------:R-:W-:Y:S02]  /*7770*/  F2FP.SATFINITE.RELU.E4M3.F32.PACK_AB_MERGE_C R220, R55, R50, RZ ;  /* 0x0000003237dc723e */ /* 0x000fe400048078ff */
[----:B------:R-:W-:Y:S01]  /*7780*/  F2FP.SATFINITE.RELU.E4M3.F32.PACK_AB_MERGE_C R221, R59, R54, RZ ;  /* 0x000000363bdd723e */ /* 0x000fe200048078ff */
[----:B------:R1:W-:Y:S01]  /*7790*/  STS.128 [R199+0x8020], R216 ;  /* 0x008020d8c7007388 */ /* 0x0003e20000000c00 */
[----:B------:R-:W-:Y:S02]  /*77a0*/  F2FP.SATFINITE.RELU.E4M3.F32.PACK_AB_MERGE_C R222, R63, R58, RZ ;  /* 0x0000003a3fde723e */ /* 0x000fe400048078ff */
[----:B------:R-:W-:Y:S02]  /*77b0*/  F2FP.SATFINITE.RELU.E4M3.F32.PACK_AB_MERGE_C R223, R67, R62, RZ ;  /* 0x0000003e43df723e */ /* 0x000fe400048078ff */
[----:B------:R-:W-:Y:S02]  /*77c0*/  F2FP.SATFINITE.RELU.E4M3.F32.PACK_AB_MERGE_C R220, R49, R48, R220 ;  /* 0x0000003031dc723e */ /* 0x000fe400048078dc */
[----:B------:R-:W-:Y:S02]  /*77d0*/  F2FP.SATFINITE.RELU.E4M3.F32.PACK_AB_MERGE_C R221, R53, R52, R221 ;  /* 0x0000003435dd723e */ /* 0x000fe400048078dd */
[----:B------:R-:W-:Y:S02]  /*77e0*/  F2FP.SATFINITE.RELU.E4M3.F32.PACK_AB_MERGE_C R222, R57, R56, R222 ;  /* 0x0000003839de723e */ /* 0x000fe400048078de */
[----:B------:R-:W-:Y:S02]  /*77f0*/  F2FP.SATFINITE.RELU.E4M3.F32.PACK_AB_MERGE_C R223, R61, R60, R223 ;  /* 0x0000003c3ddf723e */ /* 0x000fe400048078df */
[----:B------:R-:W-:Y:S02]  /*7800*/  LEA R210, R185, UR47, 0x3 ;  /* 0x0000002fb9d27c11 */ /* 0x000fe4000f8e18ff */
[----:B------:R-:W-:Y:S01]  /*7810*/  @!P6 SHF.L.U32 R211, R184, 0x1f, RZ ;  /* 0x0000001fb8d3e819 */ /* 0x000fe200000006ff */
[----:B------:R1:W-:Y:S01]  /*7820*/  STS.128 [R198+0x8010], R220 ;  /* 0x008010dcc6007388 */ /* 0x0003e20000000c00 */
[----:B------:R-:W-:Y:S01]  /*7830*/  @!PT LDS RZ, [RZ] ;  /* 0x00000000fffff984 */ /* 0x000fe20000000800 */
[----:B------:R-:W-:Y:S01]  /*7840*/  @!PT LDS RZ, [RZ] ;  /* 0x00000000fffff984 */ /* 0x000fe20000000800 */
[----:B------:R-:W-:Y:S01]  /*7850*/  @!PT LDS RZ, [RZ] ;  /* 0x00000000fffff984 */ /* 0x000fe20000000800 */
[----:B------:R-:W-:Y:S01]  /*7860*/  @!PT LDS RZ, [RZ] ;  /* 0x00000000fffff984 */ /* 0x000fe20000000800 */
[----:B------:R2:W-:Y:S07]  /*7870*/  MEMBAR.ALL.CTA ;  /* 0x0000000000007992 */ /* 0x0005ee0000008000 */
[----:B--2---:R-:W2:Y:S02]  /*7880*/  FENCE.VIEW.ASYNC.S ;  /* 0x00000000000073c6 */ /* 0x004ea40000000000 */
[----:B--2---:R-:W-:Y:S06]  /*7890*/  BAR.SYNC.DEFER_BLOCKING 0x1, 0x80 ;  /* 0x0042000000007b1d */ /* 0x004fec0000010000 */
[----:B------:R-:W-:Y:S05]  /*78a0*/  @P0 BRA `(.L_x_125) ;  /* 0x0000000000280947 */ /* 0x000fea0003800000 */
[----:B------:R-:W-:Y:S02]  /*78b0*/  UIADD3 UR4, UPT, UPT, UR47, 0x8200, URZ ;  /* 0x000082002f047890 */ /* 0x000fe4000fffe0ff */
[----:B------:R-:W-:Y:S01]  /*78c0*/  UIADD3 UR6, UP0, UPT, UR50, 0x680, URZ ;  /* 0x0000068032067890 */ /* 0x000fe2000ff1e0ff */
[----:B------:R-:W-:Y:S03]  /*78d0*/  UMOV UR43, UR36 ;  /* 0x00000024002b7c82 */ /* 0x000fe60008000000 */
[----:B------:R-:W-:Y:S01]  /*78e0*/  MOV R192, UR4 ;  /* 0x0000000400c07c02 */ /* 0x000fe20008000f00 */
[----:B------:R-:W-:Y:S03]  /*78f0*/  UIADD3.X UR7, UPT, UPT, URZ, UR51, URZ, UP0, !UPT ;  /* 0x00000033ff077290 */ /* 0x000fe600087fe4ff */
[----:B------:R-:W-:Y:S11]  /*7900*/  R2UR UR40, R192 ;  /* 0x00000000c02872ca */ /* 0x000ff600000e0000 */
[----:B------:R-:W-:Y:S02]  /*7910*/  @!UPT UIADD3 URZ, UPT, UPT, URZ, URZ, URZ ;  /* 0x000000fffffff290 */ /* 0x000fe4000fffe0ff */
[----:B------:R2:W-:Y:S01]  /*7920*/  UTMASTG.3D [UR40], [UR6] ;  /* 0x00000028060073b5 */ /* 0x0005e20008010000 */
[----:B------:R0:W-:Y:S01]  /*7930*/  UTMACMDFLUSH ;  /* 0x00000000000079b7 */ /* 0x0001e20000000000 */
[----:B--2---:R-:W-:Y:S04]  /*7940*/  DEPBAR.LE SB0, 0x1 ;  /* 0x000080400000791a */ /* 0x004fe80000000000 */
.L_x_125:
[----:B------:R-:W-:Y:S05]  /*7950*/  BSYNC.RECONVERGENT B0 ;  /* 0x0000000000007941 */ /* 0x000fea0003800200 */
.L_x_124:
[----:B------:R-:W-:Y:S06]  /*7960*/  BAR.SYNC.DEFER_BLOCKING 0x1, 0x80 ;  /* 0x0042000000007b1d */ /* 0x000fec0000010000 */
[----:B------:R-:W2:Y:S01]  /*7970*/  @!P6 SYNCS.PHASECHK.TRANS64.TRYWAIT P0, [R210+URZ+0xb0], R211 ;  /* 0x0000b0d3d200e5a7 */ /* 0x000ea200080011ff */
[----:B------:R-:W-:Y:S01]  /*7980*/  BSSY B1, `(.L_x_126) ;  /* 0x0000023000017945 */ /* 0x000fe20003800000 */
[----:B--2---:R-:W-:Y:S03]  /*7990*/  @!P6 SEL R200, RZ, 0x1, !P0 ;  /* 0x00000001ffc8e807 */ /* 0x004fe60004000000 */
[----:B------:R-:W-:Y:S05]  /*79a0*/  @P6 BRA `(.L_x_127) ;  /* 0x0000000000806947 */ /* 0x000fea0003800000 */
[----:B------:R-:W-:Y:S01]  /*79b0*/  ISETP.NE.AND P1, PT, R201, RZ, PT ;  /* 0x000000ffc900720c */ /* 0x000fe20003f25270 */
[----:B------:R-:W-:Y:S01]  /*79c0*/  BSSY B0, `(.L_x_128) ;  /* 0x000000a000007945 */ /* 0x000fe20003800000 */
[----:B------:R-:W-:Y:S11]  /*79d0*/  ISETP.NE.AND P0, PT, R200, RZ, PT ;  /* 0x000000ffc800720c */ /* 0x000ff60003f05270 */
[----:B------:R-:W-:Y:S04]  /*79e0*/  @P1 IMAD R0, R185, 0x2000, R190 ;  /* 0x00002000b9001824 */ /* 0x000fe800078e02be */
[C---:B------:R-:W-:Y:S01]  /*79f0*/  @P1 IMAD.IADD R5, R0.reuse, 0x1, R203 ;  /* 0x0000000100051824 */ /* 0x040fe200078e02cb */
[----:B------:R-:W-:Y:S03]  /*7a00*/  @P1 IADD3 R4, PT, PT, R0, R209, RZ ;  /* 0x000000d100041210 */ /* 0x000fe60007ffe0ff */
[----:B------:R-:W-:Y:S01]  /*7a10*/  @P1 IMAD.IADD R2, R202, 0x1, R5 ;  /* 0x00000001ca021824 */ /* 0x000fe200078e0205 */
[----:B------:R-:W-:Y:S06]  /*7a20*/  @P0 BRA `(.L_x_129) ;  /* 0x00000000000c0947 */ /* 0x000fec0003800000 */
[----:B------:R-:W-:Y:S04]  /*7a30*/  SHF.L.U32 R3, R184, 0x1f, RZ ;  /* 0x0000001fb8037819 */ /* 0x000fe800000006ff */
[----:B------:R-:W2:Y:S02]  /*7a40*/  SYNCS.PHASECHK.TRANS64.TRYWAIT P0, [R210+URZ+0xb0], R3 ;  /* 0x0000b003d20075a7 */ /* 0x000ea400080011ff */
[----:B--2---:R-:W-:Y:S05]  /*7a50*/  @!P0 BRA `(.L_x_130) ;  /* 0x0000004c00c08947 */ /* 0x004fea0003800000 */
.L_x_129:
[----:B------:R-:W-:Y:S05]  /*7a60*/  BSYNC B0 ;  /* 0x0000000000007941 */ /* 0x000fea0003800000 */
.L_x_128:
[----:B------:R-:W-:Y:S01]  /*7a70*/  ISETP.NE.AND P0, PT, R201, RZ, PT ;  /* 0x000000ffc900720c */ /* 0x000fe20003f05270 */
[----:B--2---:R-:W-:Y:S02]  /*7a80*/  VIADD R210, R210, 0xd0 ;  /* 0x000000d0d2d27836 */ /* 0x004fe40000000000 */
[----:B------:R-:W-:Y:S02]  /*7a90*/  IMAD.U32 R3, RZ, RZ, UR37 ;  /* 0x00000025ff037e24 */ /* 0x000fe4000f8e00ff */
[----:B------:R-:W-:Y:S03]  /*7aa0*/  VIADD R185, R185, 0x1 ;  /* 0x00000001b9b97836 */ /* 0x000fe60000000000 */
[----:B------:R-:W-:Y:S05]  /*7ab0*/  PRMT R3, R3, 0x654, R210 ;  /* 0x0000065403037816 */ /* 0x000fea00000000d2 */
[----:B------:R2:W3:Y:S04]  /*7ac0*/  @P0 LDS.128 R148, [R0] ;  /* 0x0000000000940984 */ /* 0x0004e80000000c00 */
[----:B------:R2:W4:Y:S04]  /*7ad0*/  @P0 LDS.128 R156, [R4+0x20] ;  /* 0x00002000049c0984 */ /* 0x0005280000000c00 */
        /* <DEDUP_REMOVED lines=9> */
[----:B------:R-:W-:Y:S01]  /*7b70*/  SEL R185, R185, RZ, P0 ;  /* 0x000000ffb9b97207 */ /* 0x000fe20000000000 */
[----:B-----5:R5:W-:Y:S02]  /*7b80*/  SYNCS.ARRIVE.TRANS64.RED.A1T0 RZ, [R3+URZ], RZ ;  /* 0x000000ff03ff79a7 */ /* 0x020be400081004ff */
[----:B-----5:R-:W-:Y:S04]  /*7b90*/  SEL R3, RZ, 0x1, P0 ;  /* 0x00000001ff037807 */ /* 0x020fe80000000000 */
[----:B--234-:R-:W-:Y:S02]  /*7ba0*/  LOP3.LUT R184, R184, R3, RZ, 0x3c, !PT ;  /* 0x00000003b8b87212 */ /* 0x01cfe400078e3cff */
.L_x_127:
[----:B------:R-:W-:Y:S05]  /*7bb0*/  BSYNC B1 ;  /* 0x0000000000017941 */ /* 0x000fea0003800000 */
.L_x_126:
[----:B------:R-:W-:Y:S01]  /*7bc0*/  VIADD R0, R80, 0x40 ;  /* 0x0000004050007836 */ /* 0x000fe20000000000 */
[----:B------:R-:W-:Y:S04]  /*7bd0*/  BSSY.RECONVERGENT B6, `(.L_x_131) ;  /* 0x0000015000067945 */ /* 0x000fe80003800200 */
[----:B------:R-:W-:Y:S04]  /*7be0*/  SHF.R.U32.HI R0, RZ, 0x15, R0 ;  /* 0x00000015ff007819 */ /* 0x000fe80000011600 */
[----:B------:R-:W-:Y:S11]  /*7bf0*/  LOP3.LUT P0, RZ, R0, 0x3, R177, 0x48, !PT ;  /* 0x0000000300ff7812 */ /* 0x000ff600078048b1 */
[----:B------:R-:W-:Y:S02]  /*7c00*/  @!UPT UIADD3 URZ, UPT, UPT, URZ, URZ, URZ ;  /* 0x000000fffffff290 */ /* 0x000fe4000fffe0ff */
[----:B------:R-:W-:Y:S05]  /*7c10*/  @!P0 BRA `(.L_x_132) ;  /* 0x0000000000408947 */ /* 0x000fea0003800000 */
[----:B------:R-:W2:Y:S01]  /*7c20*/  LDCU.64 UR8, c[0x4][0x78] ;  /* 0x01000f00ff0877ac */ /* 0x000ea20008000a00 */
[----:B------:R-:W-:Y:S01]  /*7c30*/  MOV R3, 0x0 ;  /* 0x0000000000037802 */ /* 0x000fe20000000f00 */
[----:B------:R-:W-:Y:S02]  /*7c40*/  HFMA2 R12, -RZ, RZ, 0, 5.9604644775390625e-08 ;  /* 0x00000001ff0c7431 */ /* 0x000fe400000001ff */
[----:B------:R-:W-:Y:S02]  /*7c50*/  IMAD.MOV.U32 R8, RZ, RZ, 0x192 ;  /* 0x00000192ff087424 */ /* 0x000fe400078e00ff */
[----:B------:R-:W-:Y:S01]  /*7c60*/  IMAD.MOV.U32 R13, RZ, RZ, RZ ;  /* 0x000000ffff0d7224 */ /* 0x000fe200078e00ff */
[----:B------:R-:W3:Y:S01]  /*7c70*/  LDCU.64 UR6, c[0x4][0x80] ;  /* 0x01001000ff0677ac */ /* 0x000ee20008000a00 */
[----:B------:R-:W4:Y:S01]  /*7c80*/  LDC.64 R2, c[0x4][R3] ;  /* 0x0100000003027b82 */ /* 0x000f220000000a00 */
[----:B------:R-:W5:Y:S01]  /*7c90*/  LDCU.64 UR4, c[0x4][0x18] ;  /* 0x01000300ff0477ac */ /* 0x000f620008000a00 */
[----:B--2---:R-:W-:Y:S01]  /*7ca0*/  MOV R5, UR9 ;  /* 0x0000000900057c02 */ /* 0x004fe20008000f00 */
[----:B------:R-:W-:Y:S01]  /*7cb0*/  IMAD.U32 R4, RZ, RZ, UR8 ;  /* 0x00000008ff047e24 */ /* 0x000fe2000f8e00ff */
[----:B---3--:R-:W-:Y:S01]  /*7cc0*/  MOV R7, UR7 ;  /* 0x0000000700077c02 */ /* 0x008fe20008000f00 */
[----:B------:R-:W-:Y:S01]  /*7cd0*/  IMAD.U32 R6, RZ, RZ, UR6 ;  /* 0x00000006ff067e24 */ /* 0x000fe2000f8e00ff */
[----:B-----5:R-:W-:Y:S01]  /*7ce0*/  MOV R11, UR5 ;  /* 0x00000005000b7c02 */ /* 0x020fe20008000f00 */
[----:B------:R-:W-:Y:S02]  /*7cf0*/  IMAD.U32 R10, RZ, RZ, UR4 ;  /* 0x00000004ff0a7e24 */ /* 0x000fe4000f8e00ff */
[----:B------:R-:W-:Y:S07]  /*7d00*/  LEPC R20, `(.L_x_132) ;  /* 0x000000001014794e */ /* 0x000fee0000000000 */
[----:B-1--4-:R-:W-:Y:S05]  /*7d10*/  CALL.ABS.NOINC R2 ;  /* 0x0000000002007343 */ /* 0x012fea0003c00000 */
.L_x_132:
[----:B------:R-:W-:Y:S05]  /*7d20*/  BSYNC.RECONVERGENT B6 ;  /* 0x0000000000067941 */ /* 0x000fea0003800200 */
.L_x_131:
[----:B------:R-:W-:Y:S01]  /*7d30*/  F2FP.F16.E4M3.UNPACK_B R4, R149 ;  /* 0x00000095ff04723e */ /* 0x000fe200020006ff */
[----:B------:R-:W-:Y:S05]  /*7d40*/  WARPSYNC.ALL ;  /* 0x0000000000007948 */ /* 0x000fea0003800000 */
[----:B------:R-:W-:Y:S01]  /*7d50*/  R2UR UR4, R80 ;  /* 0x00000000500472ca */ /* 0x000fe200000e0000 */
[--C-:B------:R-:W-:Y:S01]  /*7d60*/  HADD2.F32 R88, -RZ, R4.reuse.H0_H0 ;  /* 0x20000004ff587230 */ /* 0x100fe20000004100 */
[-C--:B------:R-:W-:Y:S01]  /*7d70*/  F2FP.F16.E4M3.UNPACK_B R0, R148.reuse ;  /* 0x00000094ff00723e */ /* 0x080fe200020006ff */
[----:B------:R-:W-:Y:S01]  /*7d80*/  HADD2.F32 R83, -RZ, R4.H1_H1 ;  /* 0x30000004ff537230 */ /* 0x000fe20000004100 */
[----:B------:R-:W-:Y:S01]  /*7d90*/  F2FP.F16.E4M3.UNPACK_B R4, R151 ;  /* 0x00000097ff04723e */ /* 0x000fe200020006ff */
[----:B------:R-:W-:Y:S01]  /*7da0*/  BSSY.RECONVERGENT B0, `(.L_x_133) ;  /* 0x0000116000007945 */ /* 0x000fe20003800200 */
[----:B------:R-:W-:Y:S01]  /*7db0*/  F2FP.F16.E4M3.UNPACK_B R3, R148.H1 ;  /* 0x00000094ff03723e */ /* 0x000fe200030006ff */
[--C-:B------:R-:W-:Y:S01]  /*7dc0*/  HADD2.F32 R2, -RZ, R0.reuse.H0_H0 ;  /* 0x20000000ff027230 */ /* 0x100fe20000004100 */
[----:B-1----:R-:W-:Y:S01]  /*7dd0*/  F2FP.F16.E4M3.UNPACK_B R135, R162 ;  /* 0x000000a2ff87723e */ /* 0x002fe200020006ff */
[----:B------:R-:W-:Y:S01]  /*7de0*/  HADD2.F32 R82, -RZ, R0.H1_H1 ;  /* 0x30000000ff527230 */ /* 0x000fe20000004100 */
[----:B------:R-:W-:Y:S01]  /*7df0*/  F2FP.F16.E4M3.UNPACK_B R0, R149.H1 ;  /* 0x00000095ff00723e */ /* 0x000fe200030006ff */
[--C-:B------:R-:W-:Y:S01]  /*7e00*/  HADD2.F32 R84, -RZ, R3.reuse.H0_H0 ;  /* 0x20000003ff547230 */ /* 0x100fe20000004100 */
[----:B------:R-:W-:Y:S01]  /*7e10*/  F2FP.F16.E4M3.UNPACK_B R125, R159.H1 ;  /* 0x0000009fff7d723e */ /* 0x000fe200030006ff */
[----:B------:R-:W-:Y:S01]  /*7e20*/  HADD2.F32 R86, -RZ, R3.H1_H1 ;  /* 0x30000003ff567230 */ /* 0x000fe20000004100 */
[-C--:B------:R-:W-:Y:S01]  /*7e30*/  F2FP.F16.E4M3.UNPACK_B R3, R150.reuse ;  /* 0x00000096ff03723e */ /* 0x080fe200020006ff */
[--C-:B------:R-:W-:Y:S01]  /*7e40*/  HADD2.F32 R90, -RZ, R0.reuse.H0_H0 ;  /* 0x20000000ff5a7230 */ /* 0x100fe20000004100 */
[----:B------:R-:W-:Y:S01]  /*7e50*/  ISETP.NE.AND P0, PT, R193, RZ, PT ;  /* 0x000000ffc100720c */ /* 0x000fe20003f05270 */
[----:B------:R-:W-:Y:S01]  /*7e60*/  HADD2.F32 R85, -RZ, R0.H1_H1 ;  /* 0x30000000ff557230 */ /* 0x000fe20000004100 */
[----:B------:R-:W-:Y:S01]  /*7e70*/  F2FP.F16.E4M3.UNPACK_B R0, R150.H1 ;  /* 0x00000096ff00723e */ /* 0x000fe200030006ff */
[--C-:B------:R-:W-:Y:S01]  /*7e80*/  HADD2.F32 R92, -RZ, R3.reuse.H0_H0 ;  /* 0x20000003ff5c7230 */ /* 0x100fe20000004100 */
[----:B------:R-:W-:Y:S01]  /*7e90*/  ISETP.NE.AND P6, PT, R208, RZ, PT ;  /* 0x000000ffd000720c */ /* 0x000fe20003fc5270 */
[----:B------:R-:W-:Y:S01]  /*7ea0*/  HADD2.F32 R87, -RZ, R3.H1_H1 ;  /* 0x30000003ff577230 */ /* 0x000fe20000004100 */
[----:B------:R-:W-:Y:S01]  /*7eb0*/  F2FP.F16.E4M3.UNPACK_B R3, R151.H1 ;  /* 0x00000097ff03723e */ /* 0x000fe200030006ff */
[--C-:B------:R-:W-:Y:S02]  /*7ec0*/  HADD2.F32 R94, -RZ, R0.reuse.H0_H0 ;  /* 0x20000000ff5e7230 */ /* 0x100fe40000004100 */
[----:B------:R-:W-:Y:S01]  /*7ed0*/  HADD2.F32 R89, -RZ, R0.H1_H1 ;  /* 0x30000000ff597230 */ /* 0x000fe20000004100 */
[-C--:B------:R-:W-:Y:S01]  /*7ee0*/  F2FP.F16.E4M3.UNPACK_B R0, R152.reuse ;  /* 0x00000098ff00723e */ /* 0x080fe200020006ff */
[--C-:B------:R-:W-:Y:S02]  /*7ef0*/  HADD2.F32 R96, -RZ, R4.reuse.H0_H0 ;  /* 0x20000004ff607230 */ /* 0x100fe40000004100 */
[----:B------:R-:W-:Y:S01]  /*7f00*/  HADD2.F32 R91, -RZ, R4.H1_H1 ;  /* 0x30000004ff5b7230 */ /* 0x000fe20000004100 */
[-C--:B------:R-:W-:Y:S01]  /*7f10*/  F2FP.F16.E4M3.UNPACK_B R4, R153.reuse ;  /* 0x00000099ff04723e */ /* 0x080fe200020006ff */
[--C-:B------:R-:W-:Y:S02]  /*7f20*/  HADD2.F32 R100, -RZ, R0.reuse.H0_H0 ;  /* 0x20000000ff647230 */ /* 0x100fe40000004100 */
[----:B------:R-:W-:Y:S01]  /*7f30*/  HADD2.F32 R95, -RZ, R0.H1_H1 ;  /* 0x30000000ff5f7230 */ /* 0x000fe20000004100 */
[----:B------:R-:W-:Y:S01]  /*7f40*/  F2FP.F16.E4M3.UNPACK_B R0, R153.H1 ;  /* 0x00000099ff00723e */ /* 0x000fe200030006ff */
[--C-:B------:R-:W-:Y:S02]  /*7f50*/  HADD2.F32 R98, -RZ, R3.reuse.H0_H0 ;  /* 0x20000003ff627230 */ /* 0x100fe40000004100 */
[----:B------:R-:W-:Y:S01]  /*7f60*/  HADD2.F32 R93, -RZ, R3.H1_H1 ;  /* 0x30000003ff5d7230 */ /* 0x000fe20000004100 */
[----:B------:R-:W-:Y:S01]  /*7f70*/  F2FP.F16.E4M3.UNPACK_B R3, R152.H1 ;  /* 0x00000098ff03723e */ /* 0x000fe200030006ff */
[--C-:B------:R-:W-:Y:S02]  /*7f80*/  HADD2.F32 R106, -RZ, R0.reuse.H0_H0 ;  /* 0x20000000ff6a7230 */ /* 0x100fe40000004100 */
[----:B------:R-:W-:Y:S01]  /*7f90*/  HADD2.F32 R101, -RZ, R0.H1_H1 ;  /* 0x30000000ff657230 */ /* 0x000fe20000004100 */
[-C--:B------:R-:W-:Y:S01]  /*7fa0*/  F2FP.F16.E4M3.UNPACK_B R0, R154.reuse.H1 ;  /* 0x0000009aff00723e */ /* 0x080fe200030006ff */
[--C-:B------:R-:W-:Y:S02]  /*7fb0*/  HADD2.F32 R104, -RZ, R4.reuse.H0_H0 ;  /* 0x20000004ff687230 */ /* 0x100fe40000004100 */
[----:B------:R-:W-:Y:S01]  /*7fc0*/  HADD2.F32 R99, -RZ, R4.H1_H1 ;  /* 0x30000004ff637230 */ /* 0x000fe20000004100 */
[----:B------:R-:W-:Y:S01]  /*7fd0*/  F2FP.F16.E4M3.UNPACK_B R4, R155 ;  /* 0x0000009bff04723e */ /* 0x000fe200020006ff */
[--C-:B------:R-:W-:Y:S02]  /*7fe0*/  HADD2.F32 R102, -RZ, R3.reuse.H0_H0 ;  /* 0x20000003ff667230 */ /* 0x100fe40000004100 */
[----:B------:R-:W-:Y:S01]  /*7ff0*/  HADD2.F32 R97, -RZ, R3.H1_H1 ;  /* 0x30000003ff617230 */ /* 0x000fe20000004100 */
[----:B------:R-:W-:Y:S01]  /*8000*/  F2FP.F16.E4M3.UNPACK_B R3, R154 ;  /* 0x0000009aff03723e */ /* 0x000fe200020006ff */
[--C-:B------:R-:W-:Y:S02]  /*8010*/  HADD2.F32 R110, -RZ, R0.reuse.H0_H0 ;  /* 0x20000000ff6e7230 */ /* 0x100fe40000004100 */
[----:B------:R-:W-:Y:S01]  /*8020*/  HADD2.F32 R105, -RZ, R0.H1_H1 ;  /* 0x30000000ff697230 */ /* 0x000fe20000004100 */
[-C--:B------:R-:W-:Y:S01]  /*8030*/  F2FP.F16.E4M3.UNPACK_B R0, R156.reuse ;  /* 0x0000009cff00723e */ /* 0x080fe200020006ff */
[--C-:B------:R-:W-:Y:S02]  /*8040*/  HADD2.F32 R112, -RZ, R4.reuse.H0_H0 ;  /* 0x20000004ff707230 */ /* 0x100fe40000004100 */
[----:B------:R-:W-:Y:S01]  /*8050*/  HADD2.F32 R107, -RZ, R4.H1_H1 ;  /* 0x30000004ff6b7230 */ /* 0x000fe20000004100 */
[----:B------:R-:W-:Y:S01]  /*8060*/  F2FP.F16.E4M3.UNPACK_B R4, R157 ;  /* 0x0000009dff04723e */ /* 0x000fe200020006ff */
[--C-:B------:R-:W-:Y:S02]  /*8070*/  HADD2.F32 R108, -RZ, R3.reuse.H0_H0 ;  /* 0x20000003ff6c7230 */ /* 0x100fe40000004100 */
[----:B------:R-:W-:Y:S01]  /*8080*/  HADD2.F32 R103, -RZ, R3.H1_H1 ;  /* 0x30000003ff677230 */ /* 0x000fe20000004100 */
[----:B------:R-:W-:Y:S01]  /*8090*/  F2FP.F16.E4M3.UNPACK_B R3, R155.H1 ;  /* 0x0000009bff03723e */ /* 0x000fe200030006ff */
[--C-:B------:R-:W-:Y:S02]  /*80a0*/  HADD2.F32 R116, -RZ, R0.reuse.H0_H0 ;  /* 0x20000000ff747230 */ /* 0x100fe40000004100 */
[----:B------:R-:W-:Y:S01]  /*80b0*/  HADD2.F32 R111, -RZ, R0.H1_H1 ;  /* 0x30000000ff6f7230 */ /* 0x000fe20000004100 */
[----:B------:R-:W-:Y:S01]  /*80c0*/  F2FP.F16.E4M3.UNPACK_B R0, R156.H1 ;  /* 0x0000009cff00723e */ /* 0x000fe200030006ff */
[--C-:B------:R-:W-:Y:S02]  /*80d0*/  HADD2.F32 R120, -RZ, R4.reuse.H0_H0 ;  /* 0x20000004ff787230 */ /* 0x100fe40000004100 */
[----:B------:R-:W-:Y:S02]  /*80e0*/  HADD2.F32 R115, -RZ, R4.H1_H1 ;  /* 0x30000004ff737230 */ /* 0x000fe40000004100 */
[--C-:B------:R-:W-:Y:S01]  /*80f0*/  HADD2.F32 R114, -RZ, R3.reuse.H0_H0 ;  /* 0x20000003ff727230 */ /* 0x100fe20000004100 */
[----:B------:R-:W1:Y:S01]  /*8100*/  LDTM.x64 R4, tmem[UR4+0x40] ;  /* 0x00004004000479ee */ /* 0x000e620008340000 */
[----:B------:R-:W-:Y:S01]  /*8110*/  HADD2.F32 R109, -RZ, R3.H1_H1 ;  /* 0x30000003ff6d7230 */ /* 0x000fe20000004100 */
[----:B------:R-:W-:Y:S01]  /*8120*/  F2FP.F16.E4M3.UNPACK_B R3, R157.H1 ;  /* 0x0000009dff03723e */ /* 0x000fe200030006ff */
        /* <DEDUP_REMOVED lines=14> */
[----:B------:R-:W-:Y:S01]  /*8210*/  F2FP.F16.E4M3.UNPACK_B R0, R160.H1 ;  /* 0x000000a0ff00723e */ /* 0x000fe200030006ff */
[--C-:B------:R-:W-:Y:S02]  /*8220*/  HADD2.F32 R132, -RZ, R3.reuse.H0_H0 ;  /* 0x20000003ff847230 */ /* 0x100fe40000004100 */
[C---:B-1----:R-:W-:Y:S01]  /*8230*/  FMUL R7, R78.reuse, R7 ;  /* 0x000000074e077220 */ /* 0x042fe20000400000 */
        /* <DEDUP_REMOVED lines=10> */
[C---:B------:R-:W-:Y:S01]  /*82e0*/  FMUL R0, R78.reuse, R4 ;  /* 0x000000044e007220 */ /* 0x040fe20000400000 */
[--C-:B------:R-:W-:Y:S01]  /*82f0*/  HADD2.F32 R140, -RZ, R135.reuse.H0_H0 ;  /* 0x20000087ff8c7230 */ /* 0x100fe20000004100 */
[----:B------:R-:W-:Y:S01]  /*8300*/  F2FP.F16.E4M3.UNPACK_B R4, R163 ;  /* 0x000000a3ff04723e */ /* 0x000fe200020006ff */
[----:B------:R-:W-:Y:S02]  /*8310*/  HADD2.F32 R135, -RZ, R135.H1_H1 ;  /* 0x30000087ff877230 */ /* 0x000fe40000004100 */
[C---:B------:R-:W-:Y:S01]  /*8320*/  FFMA R0, R81.reuse, R2, R0 ;  /* 0x0000000251007223 */ /* 0x040fe20000000000 */
[C---:B------:R-:W-:Y:S01]  /*8330*/  FMUL R2, R78.reuse, R5 ;  /* 0x000000054e027220 */ /* 0x040fe20000400000 */
[--C-:B------:R-:W-:Y:S01]  /*8340*/  HADD2.F32 R142, -RZ, R3.reuse.H0_H0 ;  /* 0x20000003ff8e7230 */ /* 0x100fe20000004100 */
[----:B------:R-:W-:Y:S01]  /*8350*/  F2FP.F16.E4M3.UNPACK_B R5, R163.H1 ;  /* 0x000000a3ff05723e */ /* 0x000fe200030006ff */
[----:B------:R-:W-:Y:S02]  /*8360*/  HADD2.F32 R137, -RZ, R3.H1_H1 ;  /* 0x30000003ff897230 */ /* 0x000fe40000004100 */
[C---:B------:R-:W-:Y:S01]  /*8370*/  FFMA R2, R81.reuse, R82, R2 ;  /* 0x0000005251027223 */ /* 0x040fe20000000002 */
[--C-:B------:R-:W-:Y:S02]  /*8380*/  HADD2.F32 R82, -RZ, R4.reuse.H0_H0 ;  /* 0x20000004ff527230 */ /* 0x100fe40000004100 */
[C---:B------:R-:W-:Y:S01]  /*8390*/  FMUL R3, R78.reuse, R6 ;  /* 0x000000064e037220 */ /* 0x040fe20000400000 */
[----:B------:R-:W-:Y:S02]  /*83a0*/  HADD2.F32 R139, -RZ, R4.H1_H1 ;  /* 0x30000004ff8b7230 */ /* 0x000fe40000004100 */
[C---:B------:R-:W-:Y:S01]  /*83b0*/  FMUL R4, R78.reuse, R9 ;  /* 0x000000094e047220 */ /* 0x040fe20000400000 */
[--C-:B------:R-:W-:Y:S02]  /*83c0*/  HADD2.F32 R141, -RZ, R5.reuse.H1_H1 ;  /* 0x30000005ff8d7230 */ /* 0x100fe40000004100 */
[C---:B------:R-:W-:Y:S01]  /*83d0*/  FFMA R3, R81.reuse, R84, R3 ;  /* 0x0000005451037223 */ /* 0x040fe20000000003 */
[----:B------:R-:W-:Y:S01]  /*83e0*/  FFMA R7, R81, R86, R7 ;  /* 0x0000005651077223 */ /* 0x000fe20000000007 */
[----:B------:R-:W-:Y:S02]  /*83f0*/  HADD2.F32 R84, -RZ, R5.H0_H0 ;  /* 0x20000005ff547230 */ /* 0x000fe40000004100 */
[C---:B------:R-:W-:Y:S01]  /*8400*/  FMUL R5, R78.reuse, R10 ;  /* 0x0000000a4e057220 */ /* 0x040fe20000400000 */
[C---:B------:R-:W-:Y:S01]  /*8410*/  FMUL R6, R78.reuse, R11 ;  /* 0x0000000b4e067220 */ /* 0x040fe20000400000 */
[C---:B------:R-:W-:Y:S01]  /*8420*/  FMUL R11, R78.reuse, R16 ;  /* 0x000000104e0b7220 */ /* 0x040fe20000400000 */
[----:B------:R-:W-:Y:S01]  /*8430*/  F2FP.SATFINITE.RELU.E4M3.F32.PACK_AB_MERGE_C R143, R7, R3, RZ ;  /* 0x00000003078f723e */ /* 0x000fe200048078ff */
[C---:B------:R-:W-:Y:S01]  /*8440*/  FMUL R3, R78.reuse, R8 ;  /* 0x000000084e037220 */ /* 0x040fe20000400000 */
[C---:B------:R-:W-:Y:S01]  /*8450*/  FMUL R7, R78.reuse, R12 ;  /* 0x0000000c4e077220 */ /* 0x040fe20000400000 */
[C---:B------:R-:W-:Y:S01]  /*8460*/  FMUL R8, R78.reuse, R13 ;  /* 0x0000000d4e087220 */ /* 0x040fe20000400000 */
[C---:B------:R-:W-:Y:S01]  /*8470*/  FMUL R12, R78.reuse, R17 ;  /* 0x000000114e0c7220 */ /* 0x040fe20000400000 */
[C---:B------:R-:W-:Y:S01]  /*8480*/  FFMA R3, R81.reuse, R88, R3 ;  /* 0x0000005851037223 */ /* 0x040fe20000000003 */
[C---:B------:R-:W-:Y:S01]  /*8490*/  FFMA R4, R81.reuse, R83, R4 ;  /* 0x0000005351047223 */ /* 0x040fe20000000004 */
[C---:B------:R-:W-:Y:S01]  /*84a0*/  FFMA R5, R81.reuse, R90, R5 ;  /* 0x0000005a51057223 */ /* 0x040fe20000000005 */
[C---:B------:R-:W-:Y:S01]  /*84b0*/  FFMA R6, R81.reuse, R85, R6 ;  /* 0x0000005551067223 */ /* 0x040fe20000000006 */
[C---:B------:R-:W-:Y:S01]  /*84c0*/  FFMA R7, R81.reuse, R92, R7 ;  /* 0x0000005c51077223 */ /* 0x040fe20000000007 */
[C---:B------:R-:W-:Y:S01]  /*84d0*/  FFMA R8, R81.reuse, R87, R8 ;  /* 0x0000005751087223 */ /* 0x040fe20000000008 */
[C---:B------:R-:W-:Y:S01]  /*84e0*/  FMUL R16, R78.reuse, R21 ;  /* 0x000000154e107220 */ /* 0x040fe20000400000 */
[----:B------:R-:W-:Y:S01]  /*84f0*/  FMUL R9, R78, R14 ;  /* 0x0000000e4e097220 */ /* 0x000fe20000400000 */
[----:B------:R-:W-:Y:S01]  /*8500*/  F2FP.SATFINITE.RELU.E4M3.F32.PACK_AB_MERGE_C R5, R6, R5, RZ ;  /* 0x000000050605723e */ /* 0x000fe200048078ff */
[C---:B------:R-:W-:Y:S01]  /*8510*/  FMUL R10, R78.reuse, R15 ;  /* 0x0000000f4e0a7220 */ /* 0x040fe20000400000 */
[C---:B------:R-:W-:Y:S01]  /*8520*/  FMUL R15, R78.reuse, R20 ;  /* 0x000000144e0f7220 */ /* 0x040fe20000400000 */
[C---:B------:R-:W-:Y:S01]  /*8530*/  FFMA R9, R81.reuse, R94, R9 ;  /* 0x0000005e51097223 */ /* 0x040fe20000000009 */
[C---:B------:R-:W-:Y:S01]  /*8540*/  FMUL R20, R78.reuse, R25 ;  /* 0x000000194e147220 */ /* 0x040fe20000400000 */
[C---:B------:R-:W-:Y:S01]  /*8550*/  FFMA R10, R81.reuse, R89, R10 ;  /* 0x00000059510a7223 */ /* 0x040fe2000000000a */
[C---:B------:R-:W-:Y:S01]  /*8560*/  FFMA R11, R81.reuse, R96, R11 ;  /* 0x00000060510b7223 */ /* 0x040fe2000000000b */
[C---:B------:R-:W-:Y:S01]  /*8570*/  FFMA R12, R81.reuse, R91, R12 ;  /* 0x0000005b510c7223 */ /* 0x040fe2000000000c */
[C---:B------:R-:W-:Y:S01]  /*8580*/  FMUL R13, R78.reuse, R18 ;  /* 0x000000124e0d7220 */ /* 0x040fe20000400000 */
[----:B------:R-:W-:Y:S01]  /*8590*/  FMUL R14, R78, R19 ;  /* 0x000000134e0e7220 */ /* 0x000fe20000400000 */
[----:B------:R-:W-:Y:S01]  /*85a0*/  F2FP.SATFINITE.RELU.E4M3.F32.PACK_AB_MERGE_C R9, R10, R9, RZ ;  /* 0x000000090a09723e */ /* 0x000fe200048078ff */
[C---:B------:R-:W-:Y:S01]  /*85b0*/  FMUL R19, R78.reuse, R24 ;  /* 0x000000184e137220 */ /* 0x040fe20000400000 */
        /* <DEDUP_REMOVED lines=17> */
[----:B------:R-:W-:Y:S01]  /*86d0*/  FMUL R27, R78, R32 ;  /* 0x000000204e1b7220 */ /* 0x000fe20000400000 */
[C---:B------:R-:W-:Y:S01]  /*86e0*/  FFMA R21, R81.reuse, R106, R21 ;  /* 0x0000006a51157223 */ /* 0x040fe20000000015 */
[C---:B------:R-:W-:Y:S01]  /*86f0*/  FFMA R22, R81.reuse, R101, R22 ;  /* 0x0000006551167223 */ /* 0x040fe20000000016 */
[----:B------:R-:W-:Y:S01]  /*8700*/  F2FP.SATFINITE.RELU.E4M3.F32.PACK_AB_MERGE_C R16, R16, R15, R17 ;  /* 0x0000000f1010723e */ /* 0x000fe20004807811 */
[C---:B------:R-:W-:Y:S01]  /*8710*/  FFMA R23, R81.reuse, R108, R23 ;  /* 0x0000006c51177223 */ /* 0x040fe20000000017 */
[C---:B------:R-:W-:Y:S01]  /*8720*/  FFMA R24, R81.reuse, R103, R24 ;  /* 0x0000006751187223 */ /* 0x040fe20000000018 */
[----:B------:R-:W-:Y:S01]  /*8730*/  FMUL R32, R78, R37 ;  /* 0x000000254e207220 */ /* 0x000fe20000400000 */
[----:B------:R-:W-:Y:S01]  /*8740*/  F2FP.SATFINITE.RELU.E4M3.F32.PACK_AB_MERGE_C R21, R22, R21, RZ ;  /* 0x000000151615723e */ /* 0x000fe200048078ff */
[C---:B------:R-:W-:Y:S01]  /*8750*/  FMUL R25, R78.reuse, R30 ;  /* 0x0000001e4e197220 */ /* 0x040fe20000400000 */
[C---:B------:R-:W-:Y:S01]  /*8760*/  FMUL R26, R78.reuse, R31 ;  /* 0x0000001f4e1a7220 */ /* 0x040fe20000400000 */
[----:B------:R-:W-:Y:S01]  /*8770*/  FMUL R31, R78, R36 ;  /* 0x000000244e1f7220 */ /* 0x000fe20000400000 */
[----:B------:R-:W-:Y:S01]  /*8780*/  F2FP.SATFINITE.RELU.E4M3.F32.PACK_AB_MERGE_C R17, R20, R19, R21 ;  /* 0x000000131411723e */ /* 0x000fe20004807815 */
        /* <DEDUP_REMOVED lines=8> */
[----:B------:R-:W-:Y:S01]  /*8810*/  FMUL R35, R78, R40 ;  /* 0x000000284e237220 */ /* 0x000fe20000400000 */
[C---:B------:R-:W-:Y:S01]  /*8820*/  FFMA R29, R81.reuse, R114, R29 ;  /* 0x00000072511d7223 */ /* 0x040fe2000000001d */
[----:B------:R-:W-:Y:S01]  /*8830*/  F2FP.SATFINITE.RELU.E4M3.F32.PACK_AB_MERGE_C R18, R24, R23, R18 ;  /* 0x000000171812723e */ /* 0x000fe20004807812 */
        /* <DEDUP_REMOVED lines=22> */
[C---:B------:R-:W-:Y:S01]  /*89a0*/  FMUL R41, R78.reuse, R46 ;  /* 0x0000002e4e297220 */ /* 0x040fe20000400000 */
[C---:B------:R-:W-:Y:S01]  /*89b0*/  FMUL R42, R78.reuse, R47 ;  /* 0x0000002f4e2a7220 */ /* 0x040fe20000400000 */
[C---:B------:R-:W-:Y:S01]  /*89c0*/  FFMA R40, R81.reuse, R119, R40 ;  /* 0x0000007751287223 */ /* 0x040fe20000000028 */
[--C-:B------:R-:W-:Y:S02]  /*89d0*/  HADD2.F32 R130, -RZ, R125.reuse.H0_H0 ;  /* 0x2000007dff827230 */ /* 0x100fe40000004100 */
[C---:B------:R-:W-:Y:S01]  /*89e0*/  FFMA R41, R81.reuse, R126, R41 ;  /* 0x0000007e51297223 */ /* 0x040fe20000000029 */
[----:B------:R-:W-:Y:S02]  /*89f0*/  HADD2.F32 R125, -RZ, R125.H1_H1 ;  /* 0x3000007dff7d7230 */ /* 0x000fe40000004100 */
[C---:B------:R-:W-:Y:S01]  /*8a00*/  FMUL R45, R78.reuse, R50 ;  /* 0x000000324e2d7220 */ /* 0x040fe20000400000 */
[C---:B------:R-:W-:Y:S01]  /*8a10*/  FFMA R42, R81.reuse, R121, R42 ;  /* 0x00000079512a7223 */ /* 0x040fe2000000002a */
[C---:B------:R-:W-:Y:S01]  /*8a20*/  FMUL R46, R78.reuse, R51 ;  /* 0x000000334e2e7220 */ /* 0x040fe20000400000 */
[C---:B------:R-:W-:Y:S01]  /*8a30*/  FFMA R43, R81.reuse, R128, R43 ;  /* 0x00000080512b7223 */ /* 0x040fe2000000002b */
[C---:B------:R-:W-:Y:S01]  /*8a40*/  FMUL R47, R78.reuse, R52 ;  /* 0x000000344e2f7220 */ /* 0x040fe20000400000 */
        /* <DEDUP_REMOVED lines=10> */
[C---:B------:R-:W-:Y:S01]  /*8af0*/  FFMA R45, R81.reuse, R130, R45 ;  /* 0x00000082512d7223 */ /* 0x040fe2000000002d */
[C---:B------:R-:W-:Y:S01]  /*8b00*/  FMUL R59, R78.reuse, R64 ;  /* 0x000000404e3b7220 */ /* 0x040fe20000400000 */
[C---:B------:R-:W-:Y:S01]  /*8b10*/  FMUL R60, R78.reuse, R65 ;  /* 0x000000414e3c7220 */ /* 0x040fe20000400000 */
[C---:B------:R-:W-:Y:S01]  /*8b20*/  FMUL R61, R78.reuse, R66 ;  /* 0x000000424e3d7220 */ /* 0x040fe20000400000 */
[----:B------:R-:W-:Y:S01]  /*8b30*/  FMUL R62, R78, R67 ;  /* 0x000000434e3e7220 */ /* 0x000fe20000400000 */
[C---:B------:R-:W-:Y:S01]  /*8b40*/  FFMA R46, R81.reuse, R125, R46 ;  /* 0x0000007d512e7223 */ /* 0x040fe2000000002e */
[----:B------:R-:W-:Y:S01]  /*8b50*/  F2FP.SATFINITE.RELU.E4M3.F32.PACK_AB_MERGE_C R64, R2, R0, R143 ;  /* 0x000000000240723e */ /* 0x000fe2000480788f */
[C---:B------:R-:W-:Y:S01]  /*8b60*/  FFMA R47, R81.reuse, R132, R47 ;  /* 0x00000084512f7223 */ /* 0x040fe2000000002f */
[----:B------:R-:W-:Y:S01]  /*8b70*/  F2FP.SATFINITE.RELU.E4M3.F32.PACK_AB_MERGE_C R65, R4, R3, R5 ;  /* 0x000000030441723e */ /* 0x000fe20004807805 */
[C---:B------:R-:W-:Y:S01]  /*8b80*/  FFMA R48, R81.reuse, R127, R48 ;  /* 0x0000007f51307223 */ /* 0x040fe20000000030 */
[----:B------:R-:W-:Y:S01]  /*8b90*/  F2FP.SATFINITE.RELU.E4M3.F32.PACK_AB_MERGE_C R66, R8, R7, R9 ;  /* 0x000000070842723e */ /* 0x000fe20004807809 */
[C---:B------:R-:W-:Y:S01]  /*8ba0*/  FFMA R49, R81.reuse, R134, R49 ;  /* 0x0000008651317223 */ /* 0x040fe20000000031 */
[----:B------:R-:W-:Y:S01]  /*8bb0*/  F2FP.SATFINITE.RELU.E4M3.F32.PACK_AB_MERGE_C R67, R12, R11, R13 ;  /* 0x0000000b0c43723e */ /* 0x000fe2000480780d */
[----:B------:R-:W-:Y:S01]  /*8bc0*/  FMUL R53, R78, R58 ;  /* 0x0000003a4e357220 */ /* 0x000fe20000400000 */
[C---:B------:R-:W-:Y:S01]  /*8bd0*/  FFMA R50, R81.reuse, R129, R50 ;  /* 0x0000008151327223 */ /* 0x040fe20000000032 */
[C---:B------:R-:W-:Y:S01]  /*8be0*/  FFMA R51, R81.reuse, R136, R51 ;  /* 0x0000008851337223 */ /* 0x040fe20000000033 */
[C---:B------:R-:W-:Y:S01]  /*8bf0*/  FFMA R52, R81.reuse, R131, R52 ;  /* 0x0000008351347223 */ /* 0x040fe20000000034 */
[----:B------:R1:W-:Y:S01]  /*8c00*/  STS.128 [R176+UR47+0xa200], R64 ;  /* 0x00a20040b0007988 */ /* 0x0003e20008000c2f */
[C---:B------:R-:W-:Y:S01]  /*8c10*/  FFMA R53, R81.reuse, R138, R53 ;  /* 0x0000008a51357223 */ /* 0x040fe20000000035 */
[----:B------:R-:W-:Y:S01]  /*8c20*/  F2FP.SATFINITE.RELU.E4M3.F32.PACK_AB_MERGE_C R37, R38, R37, RZ ;  /* 0x000000252625723e */ /* 0x000fe200048078ff */
[C---:B------:R-:W-:Y:S01]  /*8c30*/  FFMA R54, R81.reuse, R133, R54 ;  /* 0x0000008551367223 */ /* 0x040fe20000000036 */
[----:B------:R-:W-:Y:S01]  /*8c40*/  FMUL R58, R78, R63 ;  /* 0x0000003f4e3a7220 */ /* 0x000fe20000400000 */
[C---:B------:R-:W-:Y:S01]  /*8c50*/  FFMA R55, R81.reuse, R140, R55 ;  /* 0x0000008c51377223 */ /* 0x040fe20000000037 */
[C---:B------:R-:W-:Y:S01]  /*8c60*/  FFMA R56, R81.reuse, R135, R56 ;  /* 0x0000008751387223 */ /* 0x040fe20000000038 */
[C---:B------:R-:W-:Y:S01]  /*8c70*/  FFMA R57, R81.reuse, R142, R57 ;  /* 0x0000008e51397223 */ /* 0x040fe20000000039 */
[----:B------:R1:W-:Y:S01]  /*8c80*/  STS.128 [R197+0xa010], R16 ;  /* 0x00a01010c5007388 */ /* 0x0003e20000000c00 */
[----:B------:R-:W-:Y:S01]  /*8c90*/  F2FP.SATFINITE.RELU.E4M3.F32.PACK_AB_MERGE_C R33, R36, R35, R37 ;  /* 0x000000232421723e */ /* 0x000fe20004807825 */
[C---:B------:R-:W-:Y:S01]  /*8ca0*/  FFMA R58, R81.reuse, R137, R58 ;  /* 0x00000089513a7223 */ /* 0x040fe2000000003a */
[----:B------:R-:W-:Y:S01]  /*8cb0*/  F2FP.SATFINITE.RELU.E4M3.F32.PACK_AB_MERGE_C R34, R42, R41, RZ ;  /* 0x000000292a22723e */ /* 0x000fe200048078ff */
[C---:B------:R-:W-:Y:S01]  /*8cc0*/  FFMA R59, R81.reuse, R82, R59 ;  /* 0x00000052513b7223 */ /* 0x040fe2000000003b */
[----:B------:R-:W-:Y:S01]  /*8cd0*/  F2FP.SATFINITE.RELU.E4M3.F32.PACK_AB_MERGE_C R35, R46, R45, RZ ;  /* 0x0000002d2e23723e */ /* 0x000fe200048078ff */
        /* <DEDUP_REMOVED lines=25> */
[----:B------:R-:W-:Y:S02]  /*8e70*/  UIADD3 UR8, UP0, UPT, UR50, 0x680, URZ ;  /* 0x0000068032087890 */ /* 0x000fe4000ff1e0ff */
[----:B------:R-:W-:Y:S02]  /*8e80*/  UIADD3 UR5, UPT, UPT, UR41, 0x40, URZ ;  /* 0x0000004029057890 */ /* 0x000fe4000fffe0ff */
[----:B------:R-:W-:Y:S02]  /*8e90*/  UIADD3 UR4, UPT, UPT, UR47, 0xa200, URZ ;  /* 0x0000a2002f047890 */ /* 0x000fe4000fffe0ff */
[----:B------:R-:W-:Y:S01]  /*8ea0*/  UIADD3.X UR9, UPT, UPT, URZ, UR51, URZ, UP0, !UPT ;  /* 0x00000033ff097290 */ /* 0x000fe200087fe4ff */
[----:B------:R-:W-:Y:S01]  /*8eb0*/  UMOV UR6, UR42 ;  /* 0x0000002a00067c82 */ /* 0x000fe20008000000 */
[----:B------:R-:W-:Y:S07]  /*8ec0*/  UMOV UR7, UR36 ;  /* 0x0000002400077c82 */ /* 0x000fee0008000000 */
[----:B------:R2:W-:Y:S01]  /*8ed0*/  UTMASTG.3D [UR4], [UR8] ;  /* 0x00000004080073b5 */ /* 0x0005e20008010000 */
[----:B------:R0:W-:Y:S01]  /*8ee0*/  UTMACMDFLUSH ;  /* 0x00000000000079b7 */ /* 0x0001e20000000000 */
[----:B--2---:R-:W-:Y:S04]  /*8ef0*/  DEPBAR.LE SB0, 0x1 ;  /* 0x000080400000791a */ /* 0x004fe80000000000 */
.L_x_134:
[----:B------:R-:W-:Y:S05]  /*8f00*/  BSYNC.RECONVERGENT B0 ;  /* 0x0000000000007941 */ /* 0x000fea0003800200 */
.L_x_133:
        /* <DEDUP_REMOVED lines=16> */
.L_x_138:
[----:B------:R-:W-:Y:S05]  /*9010*/  BSYNC B0 ;  /* 0x0000000000007941 */ /* 0x000fea0003800000 */
.L_x_137:
        /* <DEDUP_REMOVED lines=20> */
.L_x_136:
[----:B------:R-:W-:Y:S05]  /*9160*/  BSYNC B1 ;  /* 0x0000000000017941 */ /* 0x000fea0003800000 */
.L_x_135:
[----:B--2---:R-:W-:Y:S01]  /*9170*/  VIADD R0, R80, 0x80 ;  /* 0x0000008050007836 */ /* 0x004fe20000000000 */
        /* <DEDUP_REMOVED lines=10> */
[----:B------:R-:W5:Y:S01]  /*9220*/  LDCU.64 UR6, c[0x4][0x80] ;  /* 0x01001000ff0677ac */ /* 0x000f620008000a00 */
[----:B------:R-:W1:Y:S01]  /*9230*/  LDC.64 R2, c[0x4][R3] ;  /* 0x0100000003027b82 */ /* 0x000e620000000a00 */
[----:B------:R-:W3:Y:S01]  /*9240*/  LDCU.64 UR4, c[0x4][0x18] ;  /* 0x01000300ff0477ac */ /* 0x000ee20008000a00 */
[----:B--2---:R-:W-:Y:S01]  /*9250*/  MOV R5, UR9 ;  /* 0x0000000900057c02 */ /* 0x004fe20008000f00 */
[----:B------:R-:W-:Y:S01]  /*9260*/  IMAD.U32 R4, RZ, RZ, UR8 ;  /* 0x00000008ff047e24 */ /* 0x000fe2000f8e00ff */
[----:B-----5:R-:W-:Y:S01]  /*9270*/  MOV R7, UR7 ;  /* 0x0000000700077c02 */ /* 0x020fe20008000f00 */
[----:B------:R-:W-:Y:S01]  /*9280*/  IMAD.U32 R6, RZ, RZ, UR6 ;  /* 0x00000006ff067e24 */ /* 0x000fe2000f8e00ff */
[----:B---3--:R-:W-:Y:S01]  /*9290*/  MOV R11, UR5 ;  /* 0x00000005000b7c02 */ /* 0x008fe20008000f00 */
[----:B------:R-:W-:Y:S02]  /*92a0*/  IMAD.U32 R10, RZ, RZ, UR4 ;  /* 0x00000004ff0a7e24 */ /* 0x000fe4000f8e00ff */
[----:B------:R-:W-:Y:S07]  /*92b0*/  LEPC R20, `(.L_x_141) ;  /* 0x000000001014794e */ /* 0x000fee0000000000 */
[----:B-1--4-:R-:W-:Y:S05]  /*92c0*/  CALL.ABS.NOINC R2 ;  /* 0x0000000002007343 */ /* 0x012fea0003c00000 */
.L_x_141:
[----:B------:R-:W-:Y:S05]  /*92d0*/  BSYNC.RECONVERGENT B6 ;  /* 0x0000000000067941 */ /* 0x000fea0003800200 */
.L_x_140:
[----:B---3--:R-:W-:Y:S01]  /*92e0*/  F2FP.F16.E4M3.UNPACK_B R4, R149 ;  /* 0x00000095ff04723e */ /* 0x008fe200020006ff */
        /* <DEDUP_REMOVED lines=13> */
[----:B----4-:R-:W-:Y:S01]  /*93c0*/  F2FP.F16.E4M3.UNPACK_B R125, R159.H1 ;  /* 0x0000009fff7d723e */ /* 0x010fe200030006ff */
        /* <DEDUP_REMOVED lines=262> */
[----:B------:R-:W-:Y:S02]  /*a430*/  UIADD3 UR8, UP0, UPT, UR50, 0x680, URZ ;  /* 0x0000068032087890 */ /* 0x000fe4000ff1e0ff */
[----:B------:R-:W-:Y:S02]  /*a440*/  UIADD3 UR5, UPT, UPT, UR41, 0x80, URZ ;  /* 0x0000008029057890 */ /* 0x000fe4000fffe0ff */
[----:B------:R-:W-:Y:S01]  /*a450*/  MOV R192, UR10 ;  /* 0x0000000a00c07c02 */ /* 0x000fe20008000f00 */
[----:B------:R-:W-:Y:S01]  /*a460*/  UIADD3.X UR9, UPT, UPT, URZ, UR51, URZ, UP0, !UPT ;  /* 0x00000033ff097290 */ /* 0x000fe200087fe4ff */
[----:B------:R-:W-:Y:S02]  /*a470*/  UMOV UR6, UR42 ;  /* 0x0000002a00067c82 */ /* 0x000fe40008000000 */
[----:B------:R-:W-:Y:S01]  /*a480*/  R2UR UR4, R192 ;  /* 0x00000000c00472ca */ /* 0x000fe200000e0000 */
[----:B------:R-:W-:Y:S11]  /*a490*/  UMOV UR7, UR36 ;  /* 0x0000002400077c82 */ /* 0x000ff60008000000 */
[----:B------:R-:W-:Y:S01]  /*a4a0*/  @!UPT UIADD3 URZ, UPT, UPT, URZ, URZ, URZ ;  /* 0x000000fffffff290 */ /* 0x000fe2000fffe0ff */
[----:B------:R2:W-:Y:S01]  /*a4b0*/  UTMASTG.3D [UR4], [UR8] ;  /* 0x00000004080073b5 */ /* 0x0005e20008010000 */
[----:B------:R0:W-:Y:S01]  /*a4c0*/  UTMACMDFLUSH ;  /* 0x00000000000079b7 */ /* 0x0001e20000000000 */
[----:B--2---:R-:W-:Y:S04]  /*a4d0*/  DEPBAR.LE SB0, 0x1 ;  /* 0x000080400000791a */ /* 0x004fe80000000000 */
.L_x_143:
[----:B------:R-:W-:Y:S05]  /*a4e0*/  BSYNC.RECONVERGENT B0 ;  /* 0x0000000000007941 */ /* 0x000fea0003800200 */
.L_x_142:
        /* <DEDUP_REMOVED lines=16> */
.L_x_147:
[----:B------:R-:W-:Y:S05]  /*a5f0*/  BSYNC B0 ;  /* 0x0000000000007941 */ /* 0x000fea0003800000 */
.L_x_146:
        /* <DEDUP_REMOVED lines=20> */
.L_x_145:
[----:B------:R-:W-:Y:S05]  /*a740*/  BSYNC B1 ;  /* 0x0000000000017941 */ /* 0x000fea0003800000 */
.L_x_144:
[----:B--2---:R-:W-:Y:S05]  /*a750*/  VIADD R0, R80, 0xc0 ;  /* 0x000000c050007836 */ /* 0x004fea0000000000 */
        /* <DEDUP_REMOVED lines=20> */
.L_x_149:
[----:B------:R-:W-:Y:S01]  /*a8a0*/  ISETP.NE.AND P0, PT, R193, RZ, PT ;  /* 0x000000ffc100720c */ /* 0x000fe20003f05270 */
[----:B------:R-:W-:Y:S05]  /*a8b0*/  WARPSYNC.ALL ;  /* 0x0000000000007948 */ /* 0x000fea0003800000 */
[----:B------:R-:W-:Y:S01]  /*a8c0*/  R2UR UR4, R80 ;  /* 0x00000000500472ca */ /* 0x000fe200000e0000 */
[----:B------:R-:W-:Y:S01]  /*a8d0*/  BSSY.RECONVERGENT B0, `(.L_x_150) ;  /* 0x000011c000007945 */ /* 0x000fe20003800200 */
[----:B---3--:R-:W-:Y:S02]  /*a8e0*/  F2FP.F16.E4M3.UNPACK_B R11, R149 ;  /* 0x00000095ff0b723e */ /* 0x008fe400020006ff */
[----:B------:R-:W-:Y:S02]  /*a8f0*/  F2FP.F16.E4M3.UNPACK_B R10, R150 ;  /* 0x00000096ff0a723e */ /* 0x000fe400020006ff */
[----:B------:R-:W-:Y:S01]  /*a900*/  F2FP.F16.E4M3.UNPACK_B R9, R151 ;  /* 0x00000097ff09723e */ /* 0x000fe200020006ff */
[--C-:B------:R-:W-:Y:S01]  /*a910*/  HADD2.F32 R83, -RZ, R11.reuse.H0_H0 ;  /* 0x2000000bff537230 */ /* 0x100fe20000004100 */
[----:B----4-:R-:W-:Y:S01]  /*a920*/  F2FP.F16.E4M3.UNPACK_B R8, R152 ;  /* 0x00000098ff08723e */ /* 0x010fe200020006ff */
[----:B------:R-:W-:Y:S01]  /*a930*/  HADD2.F32 R84, -RZ, R11.H1_H1 ;  /* 0x3000000bff547230 */ /* 0x000fe20000004100 */
[----:B------:R-:W-:Y:S01]  /*a940*/  F2FP.F16.E4M3.UNPACK_B R7, R153 ;  /* 0x00000099ff07723e */ /* 0x000fe200020006ff */
[--C-:B------:R-:W-:Y:S01]  /*a950*/  HADD2.F32 R87, -RZ, R10.reuse.H0_H0 ;  /* 0x2000000aff577230 */ /* 0x100fe20000004100 */
[----:B------:R-:W-:Y:S01]  /*a960*/  F2FP.F16.E4M3.UNPACK_B R6, R154 ;  /* 0x0000009aff06723e */ /* 0x000fe200020006ff */
[----:B------:R-:W-:Y:S01]  /*a970*/  HADD2.F32 R88, -RZ, R10.H1_H1 ;  /* 0x3000000aff587230 */ /* 0x000fe20000004100 */
[----:B------:R-:W-:Y:S01]  /*a980*/  F2FP.F16.E4M3.UNPACK_B R5, R155 ;  /* 0x0000009bff05723e */ /* 0x000fe200020006ff */
[--C-:B------:R-:W-:Y:S01]  /*a990*/  HADD2.F32 R91, -RZ, R9.reuse.H0_H0 ;  /* 0x20000009ff5b7230 */ /* 0x100fe20000004100 */
[----:B-1----:R-:W-:Y:S01]  /*a9a0*/  F2FP.F16.E4M3.UNPACK_B R4, R156 ;  /* 0x0000009cff04723e */ /* 0x002fe200020006ff */
[----:B------:R-:W-:Y:S01]  /*a9b0*/  HADD2.F32 R93, -RZ, R9.H1_H1 ;  /* 0x30000009ff5d7230 */ /* 0x000fe20000004100 */
[-C--:B------:R-:W-:Y:S01]  /*a9c0*/  F2FP.F16.E4M3.UNPACK_B R2, R148.reuse ;  /* 0x00000094ff02723e */ /* 0x080fe200020006ff */
[--C-:B------:R-:W-:Y:S01]  /*a9d0*/  HADD2.F32 R94, -RZ, R8.reuse.H0_H0 ;  /* 0x20000008ff5e7230 */ /* 0x100fe20000004100 */
[----:B------:R-:W-:Y:S01]  /*a9e0*/  F2FP.F16.E4M3.UNPACK_B R148, R148.H1 ;  /* 0x00000094ff94723e */ /* 0x000fe200030006ff */
[----:B------:R-:W-:Y:S01]  /*a9f0*/  HADD2.F32 R97, -RZ, R8.H1_H1 ;  /* 0x30000008ff617230 */ /* 0x000fe20000004100 */
[----:B------:R-:W-:Y:S01]  /*aa00*/  F2FP.F16.E4M3.UNPACK_B R149, R149.H1 ;  /* 0x00000095ff95723e */ /* 0x000fe200030006ff */
[--C-:B------:R-:W-:Y:S01]  /*aa10*/  HADD2.F32 R98, -RZ, R7.reuse.H0_H0 ;  /* 0x20000007ff627230 */ /* 0x100fe20000004100 */
[----:B------:R-:W-:Y:S01]  /*aa20*/  F2FP.F16.E4M3.UNPACK_B R150, R150.H1 ;  /* 0x00000096ff96723e */ /* 0x000fe200030006ff */
[----:B------:R-:W-:Y:S01]  /*aa30*/  HADD2.F32 R101, -RZ, R7.H1_H1 ;  /* 0x30000007ff657230 */ /* 0x000fe20000004100 */
[----:B------:R-:W-:Y:S01]  /*aa40*/  F2FP.F16.E4M3.UNPACK_B R151, R151.H1 ;  /* 0x00000097ff97723e */ /* 0x000fe200030006ff */
[--C-:B------:R-:W-:Y:S01]  /*aa50*/  HADD2.F32 R102, -RZ, R6.reuse.H0_H0 ;  /* 0x20000006ff667230 */ /* 0x100fe20000004100 */
[----:B------:R-:W-:Y:S01]  /*aa60*/  IADD3 R195, PT, PT, R195, 0x130, RZ ;  /* 0x00000130c3c37810 */ /* 0x000fe20007ffe0ff */
[----:B------:R-:W-:Y:S01]  /*aa70*/  HADD2.F32 R105, -RZ, R6.H1_H1 ;  /* 0x30000006ff697230 */ /* 0x000fe20000004100 */
[----:B------:R-:W-:Y:S01]  /*aa80*/  F2FP.F16.E4M3.UNPACK_B R138, R163 ;  /* 0x000000a3ff8a723e */ /* 0x000fe200020006ff */
[--C-:B------:R-:W-:Y:S01]  /*aa90*/  HADD2.F32 R106, -RZ, R5.reuse.H0_H0 ;  /* 0x20000005ff6a7230 */ /* 0x100fe20000004100 */
[----:B------:R-:W-:Y:S01]  /*aaa0*/  LOP3.LUT R195, R195, 0xfefffff8, RZ, 0xc0, !PT ;  /* 0xfefffff8c3c37812 */ /* 0x000fe200078ec0ff */
[----:B------:R-:W-:Y:S01]  /*aab0*/  HADD2.F32 R109, -RZ, R5.H1_H1 ;  /* 0x30000005ff6d7230 */ /* 0x000fe20000004100 */
[----:B------:R-:W-:Y:S01]  /*aac0*/  F2FP.F16.E4M3.UNPACK_B R116, R157 ;  /* 0x0000009dff74723e */ /* 0x000fe200020006ff */
[--C-:B------:R-:W-:Y:S01]  /*aad0*/  HADD2.F32 R110, -RZ, R4.reuse.H0_H0 ;  /* 0x20000004ff6e7230 */ /* 0x100fe20000004100 */
[----:B------:R-:W-:Y:S01]  /*aae0*/  F2FP.F16.E4M3.UNPACK_B R120, R158 ;  /* 0x0000009eff78723e */ /* 0x000fe200020006ff */
[----:B------:R-:W-:Y:S01]  /*aaf0*/  HADD2.F32 R113, -RZ, R4.H1_H1 ;  /* 0x30000004ff717230 */ /* 0x000fe20000004100 */
[----:B------:R-:W-:Y:S01]  /*ab00*/  F2FP.F16.E4M3.UNPACK_B R124, R159 ;  /* 0x0000009fff7c723e */ /* 0x000fe200020006ff */
[----:B------:R-:W1:Y:S01]  /*ab10*/  LDTM.x64 R4, tmem[UR4+0xc0] ;  /* 0x0000c004000479ee */ /* 0x000e620008340000 */
[--C-:B------:R-:W-:Y:S01]  /*ab20*/  HADD2.F32 R0, -RZ, R2.reuse.H0_H0 ;  /* 0x20000002ff007230 */ /* 0x100fe20000004100 */
[----:B------:R-:W-:Y:S01]  /*ab30*/  NOP ;  /* 0x0000000000007918 */ /* 0x000fe20000000000 */
[----:B-1----:R1:W-:Y:S01]  /*ab40*/  SYNCS.ARRIVE.TRANS64.RED.A1T0 RZ, [R195+URZ], RZ ;  /* 0x000000ffc3ff79a7 */ /* 0x0023e200081004ff */
[----:B------:R-:W-:Y:S01]  /*ab50*/  HADD2.F32 R2, -RZ, R2.H1_H1 ;  /* 0x30000002ff027230 */ /* 0x000fe20000004100 */
[----:B------:R-:W-:Y:S01]  /*ab60*/  F2FP.F16.E4M3.UNPACK_B R128, R160 ;  /* 0x000000a0ff80723e */ /* 0x000fe200020006ff */
[--C-:B------:R-:W-:Y:S01]  /*ab70*/  HADD2.F32 R86, -RZ, R149.reuse.H1_H1 ;  /* 0x30000095ff567230 */ /* 0x100fe20000004100 */
[----:B------:R-:W-:Y:S01]  /*ab80*/  F2FP.F16.E4M3.UNPACK_B R132, R161 ;  /* 0x000000a1ff84723e */ /* 0x000fe200020006ff */
[--C-:B------:R-:W-:Y:S01]  /*ab90*/  HADD2.F32 R114, -RZ, R116.reuse.H0_H0 ;  /* 0x20000074ff727230 */ /* 0x100fe20000004100 */
[----:B------:R-:W-:Y:S01]  /*aba0*/  F2FP.F16.E4M3.UNPACK_B R136, R162 ;  /* 0x000000a2ff88723e */ /* 0x000fe200020006ff */
[----:B------:R-:W-:Y:S01]  /*abb0*/  HADD2.F32 R117, -RZ, R116.H1_H1 ;  /* 0x30000074ff757230 */ /* 0x000fe20000004100 */
[----:B------:R-:W-:Y:S01]  /*abc0*/  F2FP.F16.E4M3.UNPACK_B R152, R152.H1 ;  /* 0x00000098ff98723e */ /* 0x000fe200030006ff */
        /* <DEDUP_REMOVED lines=12> */
[C---:B------:R-:W-:Y:S01]  /*ac90*/  FMUL R4, R78.reuse, R4 ;  /* 0x000000044e047220 */ /* 0x040fe20000400000 */
[C---:B------:R-:W-:Y:S01]  /*aca0*/  FMUL R5, R78.reuse, R5 ;  /* 0x000000054e057220 */ /* 0x040fe20000400000 */
[----:B------:R-:W-:Y:S02]  /*acb0*/  HADD2.F32 R3, -RZ, R148.H0_H0 ;  /* 0x20000094ff037230 */ /* 0x000fe40000004100 */
        /* <DEDUP_REMOVED lines=9> */
[----:B------:R-:W-:Y:S02]  /*ad50*/  HADD2.F32 R130, -RZ, R132.H0_H0 ;  /* 0x20000084ff827230 */ /* 0x000fe40000004100 */
[C---:B------:R-:W-:Y:S01]  /*ad60*/  FMUL R6, R78.reuse, R6 ;  /* 0x000000064e067220 */ /* 0x040fe20000400000 */
[----:B------:R-:W-:Y:S02]  /*ad70*/  HADD2.F32 R82, -RZ, R148.H1_H1 ;  /* 0x30000094ff527230 */ /* 0x000fe40000004100 */
[C---:B------:R-:W-:Y:S01]  /*ad80*/  FMUL R7, R78.reuse, R7 ;  /* 0x000000074e077220 */ /* 0x040fe20000400000 */
[----:B------:R-:W-:Y:S02]  /*ad90*/  HADD2.F32 R85, -RZ, R149.H0_H0 ;  /* 0x20000095ff557230 */ /* 0x000fe40000004100 */
[C---:B------:R-:W-:Y:S01]  /*ada0*/  FFMA R6, R81.reuse, R3, R6 ;  /* 0x0000000351067223 */ /* 0x040fe20000000006 */
[----:B------:R-:W-:Y:S02]  /*adb0*/  HADD2.F32 R133, -RZ, R132.H1_H1 ;  /* 0x30000084ff857230 */ /* 0x000fe40000004100 */
[C---:B------:R-:W-:Y:S01]  /*adc0*/  FFMA R7, R81.reuse, R82, R7 ;  /* 0x0000005251077223 */ /* 0x040fe20000000007 */
[C---:B------:R-:W-:Y:S01]  /*add0*/  FFMA R8, R81.reuse, R83, R8 ;  /* 0x0000005351087223 */ /* 0x040fe20000000008 */
[C---:B------:R-:W-:Y:S01]  /*ade0*/  FFMA R9, R81.reuse, R84, R9 ;  /* 0x0000005451097223 */ /* 0x040fe20000000009 */
[--C-:B------:R-:W-:Y:S02]  /*adf0*/  HADD2.F32 R82, -RZ, R138.reuse.H0_H0 ;  /* 0x2000008aff527230 */ /* 0x100fe40000004100 */
[C---:B------:R-:W-:Y:S01]  /*ae00*/  FMUL R10, R78.reuse, R10 ;  /* 0x0000000a4e0a7220 */ /* 0x040fe20000400000 */
[----:B------:R-:W-:Y:S02]  /*ae10*/  HADD2.F32 R83, -RZ, R138.H1_H1 ;  /* 0x3000008aff537230 */ /* 0x000fe40000004100 */
[C---:B------:R-:W-:Y:S01]  /*ae20*/  FMUL R11, R78.reuse, R11 ;  /* 0x0000000b4e0b7220 */ /* 0x040fe20000400000 */
[----:B------:R-:W-:Y:S02]  /*ae30*/  HADD2.F32 R89, -RZ, R150.H0_H0 ;  /* 0x20000096ff597230 */ /* 0x000fe40000004100 */
[C---:B------:R-:W-:Y:S01]  /*ae40*/  FFMA R10, R81.reuse, R85, R10 ;  /* 0x00000055510a7223 */ /* 0x040fe2000000000a */
[--C-:B------:R-:W-:Y:S02]  /*ae50*/  HADD2.F32 R134, -RZ, R136.reuse.H0_H0 ;  /* 0x20000088ff867230 */ /* 0x100fe40000004100 */
[C---:B------:R-:W-:Y:S01]  /*ae60*/  FFMA R11, R81.reuse, R86, R11 ;  /* 0x00000056510b7223 */ /* 0x040fe2000000000b */
[C---:B------:R-:W-:Y:S01]  /*ae70*/  FFMA R12, R81.reuse, R87, R12 ;  /* 0x00000057510c7223 */ /* 0x040fe2000000000c */
[----:B------:R-:W-:Y:S01]  /*ae80*/  FFMA R13, R81, R88, R13 ;  /* 0x00000058510d7223 */ /* 0x000fe2000000000d */
[----:B------:R-:W-:Y:S01]  /*ae90*/  F2FP.SATFINITE.RELU.E4M3.F32.PACK_AB_MERGE_C R86, R7, R6, RZ ;  /* 0x000000060756723e */ /* 0x000fe200048078ff */
[C---:B------:R-:W-:Y:S01]  /*aea0*/  FMUL R7, R78.reuse, R20 ;  /* 0x000000144e077220 */ /* 0x040fe20000400000 */
[----:B------:R-:W-:Y:S01]  /*aeb0*/  F2FP.SATFINITE.RELU.E4M3.F32.PACK_AB_MERGE_C R138, R11, R10, RZ ;  /* 0x0000000a0b8a723e */ /* 0x000fe200048078ff */
[C---:B------:R-:W-:Y:S01]  /*aec0*/  FMUL R10, R78.reuse, R21 ;  /* 0x000000154e0a7220 */ /* 0x040fe20000400000 */
[C---:B------:R-:W-:Y:S01]  /*aed0*/  FMUL R21, R78.reuse, R28 ;  /* 0x0000001c4e157220 */ /* 0x040fe20000400000 */
[----:B------:R-:W-:Y:S02]  /*aee0*/  HADD2.F32 R137, -RZ, R136.H1_H1 ;  /* 0x30000088ff897230 */ /* 0x000fe40000004100 */
[C---:B------:R-:W-:Y:S01]  /*aef0*/  FMUL R14, R78.reuse, R14 ;  /* 0x0000000e4e0e7220 */ /* 0x040fe20000400000 */
[----:B------:R-:W-:Y:S02]  /*af00*/  HADD2.F32 R90, -RZ, R150.H1_H1 ;  /* 0x30000096ff5a7230 */ /* 0x000fe40000004100 */
[C---:B------:R-:W-:Y:S01]  /*af10*/  FMUL R15, R78.reuse, R15 ;  /* 0x0000000f4e0f7220 */ /* 0x040fe20000400000 */
[--C-:B------:R-:W-:Y:S02]  /*af20*/  HADD2.F32 R92, -RZ, R151.reuse.H0_H0 ;  /* 0x20000097ff5c7230 */ /* 0x100fe40000004100 */
[C---:B------:R-:W-:Y:S01]  /*af30*/  FFMA R14, R81.reuse, R89, R14 ;  /* 0x00000059510e7223 */ /* 0x040fe2000000000e */
[----:B------:R-:W-:Y:S02]  /*af40*/  HADD2.F32 R95, -RZ, R151.H1_H1 ;  /* 0x30000097ff5f7230 */ /* 0x000fe40000004100 */
[C---:B------:R-:W-:Y:S01]  /*af50*/  FFMA R15, R81.reuse, R90, R15 ;  /* 0x0000005a510f7223 */ /* 0x040fe2000000000f */
[C---:B------:R-:W-:Y:S01]  /*af60*/  FFMA R0, R81.reuse, R91, R0 ;  /* 0x0000005b51007223 */ /* 0x040fe20000000000 */
[----:B------:R-:W-:Y:S01]  /*af70*/  FFMA R2, R81, R93, R2 ;  /* 0x0000005d51027223 */ /* 0x000fe20000000002 */
[C---:B------:R-:W-:Y:S01]  /*af80*/  FMUL R3, R78.reuse, R18 ;  /* 0x000000124e037220 */ /* 0x040fe20000400000 */
[C---:B------:R-:W-:Y:S01]  /*af90*/  FMUL R18, R78.reuse, R25 ;  /* 0x000000194e127220 */ /* 0x040fe20000400000 */
[----:B------:R-:W-:Y:S01]  /*afa0*/  F2FP.SATFINITE.RELU.E4M3.F32.PACK_AB_MERGE_C R14, R15, R14, RZ ;  /* 0x0000000e0f0e723e */ /* 0x000fe200048078ff */
[C---:B------:R-:W-:Y:S01]  /*afb0*/  FMUL R25, R78.reuse, R32 ;  /* 0x000000204e197220 */ /* 0x040fe20000400000 */
[C---:B------:R-:W-:Y:S01]  /*afc0*/  FFMA R3, R81.reuse, R92, R3 ;  /* 0x0000005c51037223 */ /* 0x040fe20000000003 */
[C---:B------:R-:W-:Y:S01]  /*afd0*/  FMUL R6, R78.reuse, R19 ;  /* 0x000000134e067220 */ /* 0x040fe20000400000 */
[--C-:B------:R-:W-:Y:S02]  /*afe0*/  HADD2.F32 R96, -RZ, R152.reuse.H0_H0 ;  /* 0x20000098ff607230 */ /* 0x100fe40000004100 */
[C---:B------:R-:W-:Y:S01]  /*aff0*/  FMUL R11, R78.reuse, R22 ;  /* 0x000000164e0b7220 */ /* 0x040fe20000400000 */
[----:B------:R-:W-:Y:S02]  /*b000*/  HADD2.F32 R99, -RZ, R152.H1_H1 ;  /* 0x30000098ff637230 */ /* 0x000fe40000004100 */
[C---:B------:R-:W-:Y:S01]  /*b010*/  FFMA R6, R81.reuse, R95, R6 ;  /* 0x0000005f51067223 */ /* 0x040fe20000000006 */
[C---:B------:R-:W-:Y:S01]  /*b020*/  FFMA R7, R81.reuse, R94, R7 ;  /* 0x0000005e51077223 */ /* 0x040fe20000000007 */
[C---:B------:R-:W-:Y:S01]  /*b030*/  FFMA R10, R81.reuse, R97, R10 ;  /* 0x00000061510a7223 */ /* 0x040fe2000000000a */
[C---:B------:R-:W-:Y:S01]  /*b040*/  FFMA R11, R81.reuse, R96, R11 ;  /* 0x00000060510b7223 */ /* 0x040fe2000000000b */
[----:B------:R-:W-:Y:S01]  /*b050*/  FMUL R22, R78, R29 ;  /* 0x0000001d4e167220 */ /* 0x000fe20000400000 */
[----:B------:R-:W-:Y:S01]  /*b060*/  F2FP.SATFINITE.RELU.E4M3.F32.PACK_AB_MERGE_C R3, R6, R3, RZ ;  /* 0x000000030603723e */ /* 0x000fe200048078ff */
[C---:B------:R-:W-:Y:S01]  /*b070*/  FMUL R29, R78.reuse, R36 ;  /* 0x000000244e1d7220 */ /* 0x040fe20000400000 */
        /* <DEDUP_REMOVED lines=11> */
[----:B------:R-:W-:Y:S01]  /*b130*/  FMUL R20, R78, R27 ;  /* 0x0000001b4e147220 */ /* 0x000fe20000400000 */
[--C-:B------:R-:W-:Y:S01]  /*b140*/  HADD2.F32 R104, -RZ, R154.reuse.H0_H0 ;  /* 0x2000009aff687230 */ /* 0x100fe20000004100 */
[----:B------:R-:W-:Y:S01]  /*b150*/  F2FP.SATFINITE.RELU.E4M3.F32.PACK_AB_MERGE_C R16, R10, R7, R16 ;  /* 0x000000070a10723e */ /* 0x000fe20004807810 */
[----:B------:R-:W-:Y:S02]  /*b160*/  HADD2.F32 R107, -RZ, R154.H1_H1 ;  /* 0x3000009aff6b7230 */ /* 0x000fe40000004100 */
        /* <DEDUP_REMOVED lines=28> */
[----:B------:R-:W-:Y:S01]  /*b330*/  F2FP.F16.E4M3.UNPACK_B R159, R159.H1 ;  /* 0x0000009fff9f723e */ /* 0x000fe200030006ff */
[----:B------:R-:W-:Y:S01]  /*b340*/  FMUL R38, R78, R45 ;  /* 0x0000002d4e267220 */ /* 0x000fe20000400000 */
[----:B------:R-:W-:Y:S01]  /*b350*/  F2FP.SATFINITE.RELU.E4M3.F32.PACK_AB_MERGE_C R19, R28, R27, RZ ;  /* 0x0000001b1c13723e */ /* 0x000fe200048078ff */
[----:B------:R-:W-:Y:S01]  /*b360*/  FFMA R31, R81, R112, R31 ;  /* 0x00000070511f7223 */ /* 0x000fe2000000001f */
[C---:B------:R-:W-:Y:S01]  /*b370*/  FMUL R45, R78.reuse, R52 ;  /* 0x000000344e2d7220 */ /* 0x040fe20000400000 */
[C---:B------:R-:W-:Y:S01]  /*b380*/  FMUL R52, R78.reuse, R59 ;  /* 0x0000003b4e347220 */ /* 0x040fe20000400000 */
[----:B------:R-:W-:Y:S01]  /*b390*/  F2FP.F16.E4M3.UNPACK_B R160, R160.H1 ;  /* 0x000000a0ffa0723e */ /* 0x000fe200030006ff */
[C---:B------:R-:W-:Y:S01]  /*b3a0*/  FMUL R59, R78.reuse, R66 ;  /* 0x000000424e3b7220 */ /* 0x040fe20000400000 */
[----:B------:R-:W-:Y:S01]  /*b3b0*/  F2FP.SATFINITE.RELU.E4M3.F32.PACK_AB_MERGE_C R66, R13, R12, R14 ;  /* 0x0000000c0d42723e */ /* 0x000fe2000480780e */
        /* <DEDUP_REMOVED lines=11> */
[C---:B------:R-:W-:Y:S01]  /*b470*/  FFMA R35, R81.reuse, R116, R35 ;  /* 0x0000007451237223 */ /* 0x040fe20000000023 */
[C---:B------:R-:W-:Y:S01]  /*b480*/  FMUL R36, R78.reuse, R43 ;  /* 0x0000002b4e247220 */ /* 0x040fe20000400000 */
[--C-:B------:R-:W-:Y:S02]  /*b490*/  HADD2.F32 R120, -RZ, R158.reuse.H0_H0 ;  /* 0x2000009eff787230 */ /* 0x100fe40000004100 */
[C---:B------:R-:W-:Y:S01]  /*b4a0*/  FMUL R39, R78.reuse, R46 ;  /* 0x0000002e4e277220 */ /* 0x040fe20000400000 */
[----:B------:R-:W-:Y:S02]  /*b4b0*/  HADD2.F32 R123, -RZ, R158.H1_H1 ;  /* 0x3000009eff7b7230 */ /* 0x000fe40000004100 */
        /* <DEDUP_REMOVED lines=11> */
[C---:B------:R-:W-:Y:S01]  /*b570*/  FFMA R42, R81.reuse, R125, R42 ;  /* 0x0000007d512a7223 */ /* 0x040fe2000000002a */
[C---:B------:R-:W-:Y:S01]  /*b580*/  FMUL R46, R78.reuse, R53 ;  /* 0x000000354e2e7220 */ /* 0x040fe20000400000 */
[--C-:B------:R-:W-:Y:S02]  /*b590*/  HADD2.F32 R128, -RZ, R160.reuse.H0_H0 ;  /* 0x200000a0ff807230 */ /* 0x100fe40000004100 */
[C---:B------:R-:W-:Y:S01]  /*b5a0*/  FMUL R50, R78.reuse, R57 ;  /* 0x000000394e327220 */ /* 0x040fe20000400000 */
[C---:B------:R-:W-:Y:S01]  /*b5b0*/  FMUL R51, R78.reuse, R58 ;  /* 0x0000003a4e337220 */ /* 0x040fe20000400000 */
[C---:B------:R-:W-:Y:S01]  /*b5c0*/  FMUL R53, R78.reuse, R60 ;  /* 0x0000003c4e357220 */ /* 0x040fe20000400000 */
[C---:B------:R-:W-:Y:S01]  /*b5d0*/  FFMA R43, R81.reuse, R124, R43 ;  /* 0x0000007c512b7223 */ /* 0x040fe2000000002b */
[----:B------:R-:W-:Y:S02]  /*b5e0*/  HADD2.F32 R131, -RZ, R160.H1_H1 ;  /* 0x300000a0ff837230 */ /* 0x000fe40000004100 */
[C---:B------:R-:W-:Y:S01]  /*b5f0*/  FMUL R47, R78.reuse, R54 ;  /* 0x000000364e2f7220 */ /* 0x040fe20000400000 */
[C---:B------:R-:W-:Y:S01]  /*b600*/  FMUL R57, R78.reuse, R64 ;  /* 0x000000404e397220 */ /* 0x040fe20000400000 */
[C---:B------:R-:W-:Y:S01]  /*b610*/  FMUL R58, R78.reuse, R65 ;  /* 0x000000414e3a7220 */ /* 0x040fe20000400000 */
[C---:B------:R-:W-:Y:S01]  /*b620*/  FMUL R60, R78.reuse, R67 ;  /* 0x000000434e3c7220 */ /* 0x040fe20000400000 */
[----:B------:R-:W-:Y:S01]  /*b630*/  FFMA R44, R81, R127, R44 ;  /* 0x0000007f512c7223 */ /* 0x000fe2000000002c */
[C---:B------:R-:W-:Y:S01]  /*b640*/  FMUL R48, R78.reuse, R55 ;  /* 0x000000374e307220 */ /* 0x040fe20000400000 */
[----:B------:R-:W-:Y:S01]  /*b650*/  F2FP.SATFINITE.RELU.E4M3.F32.PACK_AB_MERGE_C R64, R5, R4, R86 ;  /* 0x000000040540723e */ /* 0x000fe20004807856 */
[----:B------:R-:W-:Y:S01]  /*b660*/  FFMA R45, R81, R126, R45 ;  /* 0x0000007e512d7223 */ /* 0x000fe2000000002d */
[----:B------:R-:W-:Y:S01]  /*b670*/  F2FP.SATFINITE.RELU.E4M3.F32.PACK_AB_MERGE_C R65, R9, R8, R138 ;  /* 0x000000080941723e */ /* 0x000fe2000480788a */
[----:B------:R-:W-:Y:S01]  /*b680*/  FMUL R49, R78, R56 ;  /* 0x000000384e317220 */ /* 0x000fe20000400000 */
[----:B------:R-:W-:Y:S01]  /*b690*/  F2FP.SATFINITE.RELU.E4M3.F32.PACK_AB_MERGE_C R67, R2, R0, R3 ;  /* 0x000000000243723e */ /* 0x000fe20004807803 */
[C---:B------:R-:W-:Y:S01]  /*b6a0*/  FFMA R46, R81.reuse, R129, R46 ;  /* 0x00000081512e7223 */ /* 0x040fe2000000002e */
[----:B------:R-:W-:Y:S01]  /*b6b0*/  F2FP.F16.E4M3.UNPACK_B R162, R162.H1 ;  /* 0x000000a2ffa2723e */ /* 0x000fe200030006ff */
[--C-:B------:R-:W-:Y:S02]  /*b6c0*/  HADD2.F32 R132, -RZ, R161.reuse.H0_H0 ;  /* 0x200000a1ff847230 */ /* 0x100fe40000004100 */
[C---:B------:R-:W-:Y:S01]  /*b6d0*/  FFMA R47, R81.reuse, R128, R47 ;  /* 0x00000080512f7223 */ /* 0x040fe2000000002f */
[----:B------:R1:W-:Y:S01]  /*b6e0*/  STS.128 [R176+UR47+0xa200], R64 ;  /* 0x00a20040b0007988 */ /* 0x0003e20008000c2f */
[----:B------:R-:W-:Y:S02]  /*b6f0*/  HADD2.F32 R135, -RZ, R161.H1_H1 ;  /* 0x300000a1ff877230 */ /* 0x000fe40000004100 */
[C---:B------:R-:W-:Y:S01]  /*b700*/  FFMA R48, R81.reuse, R131, R48 ;  /* 0x0000008351307223 */ /* 0x040fe20000000030 */
[C---:B------:R-:W-:Y:S01]  /*b710*/  FFMA R49, R81.reuse, R130, R49 ;  /* 0x0000008251317223 */ /* 0x040fe20000000031 */
[----:B------:R-:W-:Y:S01]  /*b720*/  F2FP.F16.E4M3.UNPACK_B R163, R163.H1 ;  /* 0x000000a3ffa3723e */ /* 0x000fe200030006ff */
[C---:B------:R-:W-:Y:S01]  /*b730*/  FFMA R50, R81.reuse, R133, R50 ;  /* 0x0000008551327223 */ /* 0x040fe20000000032 */
[----:B------:R-:W-:Y:S01]  /*b740*/  FMUL R54, R78, R61 ;  /* 0x0000003d4e367220 */ /* 0x000fe20000400000 */
[--C-:B------:R-:W-:Y:S01]  /*b750*/  HADD2.F32 R136, -RZ, R162.reuse.H0_H0 ;  /* 0x200000a2ff887230 */ /* 0x100fe20000004100 */
[----:B------:R1:W-:Y:S01]  /*b760*/  STS.128 [R197+0xa010], R16 ;  /* 0x00a01010c5007388 */ /* 0x0003e20000000c00 */
[----:B------:R-:W-:Y:S01]  /*b770*/  F2FP.SATFINITE.RELU.E4M3.F32.PACK_AB_MERGE_C R35, R36, R35, RZ ;  /* 0x000000232423723e */ /* 0x000fe200048078ff */
[C---:B------:R-:W-:Y:S01]  /*b780*/  FFMA R51, R81.reuse, R132, R51 ;  /* 0x0000008451337223 */ /* 0x040fe20000000033 */
[----:B------:R-:W-:Y:S01]  /*b790*/  F2FP.SATFINITE.RELU.E4M3.F32.PACK_AB_MERGE_C R39, R40, R39, RZ ;  /* 0x000000272827723e */ /* 0x000fe200048078ff */
[----:B------:R-:W-:Y:S02]  /*b7a0*/  HADD2.F32 R139, -RZ, R162.H1_H1 ;  /* 0x300000a2ff8b7230 */ /* 0x000fe40000004100 */
[C---:B------:R-:W-:Y:S01]  /*b7b0*/  FMUL R55, R78.reuse, R62 ;  /* 0x0000003e4e377220 */ /* 0x040fe20000400000 */
[C---:B------:R-:W-:Y:S01]  /*b7c0*/  FFMA R52, R81.reuse, R135, R52 ;  /* 0x0000008751347223 */ /* 0x040fe20000000034 */
[----:B------:R-:W-:Y:S01]  /*b7d0*/  FMUL R56, R78, R63 ;  /* 0x0000003f4e387220 */ /* 0x000fe20000400000 */
[C---:B------:R-:W-:Y:S01]  /*b7e0*/  FFMA R53, R81.reuse, R134, R53 ;  /* 0x0000008651357223 */ /* 0x040fe20000000035 */
[C---:B------:R-:W-:Y:S01]  /*b7f0*/  FFMA R54, R81.reuse, R137, R54 ;  /* 0x0000008951367223 */ /* 0x040fe20000000036 */
[--C-:B------:R-:W-:Y:S02]  /*b800*/  HADD2.F32 R84, -RZ, R163.reuse.H0_H0 ;  /* 0x200000a3ff547230 */ /* 0x100fe40000004100 */
[C---:B------:R-:W-:Y:S01]  /*b810*/  FFMA R55, R81.reuse, R136, R55 ;  /* 0x0000008851377223 */ /* 0x040fe20000000037 */
[----:B------:R-:W-:Y:S02]  /*b820*/  HADD2.F32 R85, -RZ, R163.H1_H1 ;  /* 0x300000a3ff557230 */ /* 0x000fe40000004100 */
[C---:B------:R-:W-:Y:S01]  /*b830*/  FFMA R56, R81.reuse, R139, R56 ;  /* 0x0000008b51387223 */ /* 0x040fe20000000038 */
[----:B------:R-:W-:Y:S01]  /*b840*/  F2FP.SATFINITE.RELU.E4M3.F32.PACK_AB_MERGE_C R43, R44, R43, RZ ;  /* 0x0000002b2c2b723e */ /* 0x000fe200048078ff */
[C---:B------:R-:W-:Y:S01]  /*b850*/  FFMA R57, R81.reuse, R82, R57 ;  /* 0x0000005251397223 */ /* 0x040fe20000000039 */
[C---:B------:R-:W-:Y:S01]  /*b860*/  FFMA R58, R81.reuse, R83, R58 ;  /* 0x00000053513a7223 */ /* 0x040fe2000000003a */
[C---:B------:R-:W-:Y:S01]  /*b870*/  FFMA R59, R81.reuse, R84, R59 ;  /* 0x00000054513b7223 */ /* 0x040fe2000000003b */
[----:B------:R-:W-:Y:S01]  /*b880*/  F2FP.SATFINITE.RELU.E4M3.F32.PACK_AB_MERGE_C R33, R34, R33, R35 ;  /* 0x000000212221723e */ /* 0x000fe20004807823 */
[----:B------:R-:W-:Y:S01]  /*b890*/  FFMA R60, R81, R85, R60 ;  /* 0x00000055513c7223 */ /* 0x000fe2000000003c */
[----:B------:R-:W-:Y:S02]  /*b8a0*/  F2FP.SATFINITE.RELU.E4M3.F32.PACK_AB_MERGE_C R32, R30, R29, R32 ;  /* 0x0000001d1e20723e */ /* 0x000fe40004807820 */
        /* <DEDUP_REMOVED lines=11> */
[----:B------:R-:W-:Y:S03]  /*b960*/  IADD3 R76, PT, PT, R76, 0x1, RZ ;  /* 0x000000014c4c7810 */ /* 0x000fe60007ffe0ff */
        /* <DEDUP_REMOVED lines=18> */
.L_x_151:
[----:B------:R-:W-:Y:S05]  /*ba90*/  BSYNC.RECONVERGENT B0 ;  /* 0x0000000000007941 */ /* 0x000fea0003800200 */
.L_x_150:
[----:B------:R-:W-:Y:S01]  /*baa0*/  BAR.SYNC.DEFER_BLOCKING 0x1, 0x80 ;  /* 0x0042000000007b1d */ /* 0x000fe20000010000 */
[----:B------:R-:W-:Y:S01]  /*bab0*/  ISETP.NE.AND P2, PT, R194, RZ, PT ;  /* 0x000000ffc200720c */ /* 0x000fe20003f45270 */
[----:B------:R-:W-:Y:S01]  /*bac0*/  IMAD.IADD R20, R75, 0x1, R147 ;  /* 0x000000014b147824 */ /* 0x000fe200078e0293 */
[----:B------:R-:W-:Y:S01]  /*bad0*/  ISETP.NE.AND P0, PT, R196, 0x2, PT ;  /* 0x00000002c400780c */ /* 0x000fe20003f05270 */
[----:B------:R-:W-:Y:S01]  /*bae0*/  IMAD.IADD R21, R77, 0x1, R174 ;  /* 0x000000014d157824 */ /* 0x000fe200078e02ae */
[----:B------:R-:W-:Y:S02]  /*baf0*/  ISETP.NE.AND P1, PT, R76, 0x2, PT ;  /* 0x000000024c00780c */ /* 0x000fe40003f25270 */
[----:B------:R-:W-:Y:S02]  /*bb00*/  SEL R3, RZ, 0x1, P0 ;  /* 0x00000001ff037807 */ /* 0x000fe40000000000 */
[----:B------:R-:W-:Y:S02]  /*bb10*/  SEL R0, RZ, 0x1, P1 ;  /* 0x00000001ff007807 */ /* 0x000fe40000800000 */
[----:B------:R-:W-:Y:S02]  /*bb20*/  LOP3.LUT R186, R186, R3, RZ, 0x3c, !PT ;  /* 0x00000003baba7212 */ /* 0x000fe400078e3cff */
[----:B------:R-:W-:Y:S02]  /*bb30*/  LOP3.LUT R187, R187, R0, RZ, 0x3c, !PT ;  /* 0x00000000bbbb7212 */ /* 0x000fe400078e3cff */
[----:B------:R-:W-:Y:S02]  /*bb40*/  @P2 R2UR UR36, R183 ;  /* 0x00000000b72422ca */ /* 0x000fe400000e0000 */
[----:B------:R-:W-:Y:S02]  /*bb50*/  SEL R196, R196, RZ, P0 ;  /* 0x000000ffc4c47207 */ /* 0x000fe40000000000 */
[----:B------:R-:W-:Y:S01]  /*bb60*/  SEL R76, R76, RZ, P1 ;  /* 0x000000ff4c4c7207 */ /* 0x000fe20000800000 */
[----:B------:R-:W-:Y:S10]  /*bb70*/  @P2 BRA `(.L_x_152) ;  /* 0xffffff9800c42947 */ /* 0x000ff4000383ffff */
[----:B------:R-:W-:Y:S05]  /*bb80*/  EXIT ;  /* 0x000000000000794d */ /* 0x000fea0003800000 */
.L_x_25:
[----:B--2---:R2:W4:Y:S02]  /*bb90*/  SYNCS.PHASECHK.TRANS64.TRYWAIT P0, [R3+URZ+0x150], R2 ;  /* 0x00015002030075a7 */ /* 0x00452400080011ff */
[----:B----4-:R-:W-:Y:S05]  /*bba0*/  @!P0 NANOSLEEP.SYNCS 0x989680 ;  /* 0x009896800000895d */ /* 0x010fea0003900000 */
[----:B------:R-:W4:Y:S02]  /*bbb0*/  @!P0 SYNCS.PHASECHK.TRANS64 P0, [R3+URZ+0x150], R2 ;  /* 0x00015002030085a7 */ /* 0x000f2400080010ff */
[----:B----4-:R-:W-:Y:S05]  /*bbc0*/  @!P0 BRA `(.L_x_25) ;  /* 0xfffffffc00f08947 */ /* 0x010fea000383ffff */
[----:B------:R-:W-:Y:S05]  /*bbd0*/  BRA `(.L_x_153) ;  /* 0xffffff5c00287947 */ /* 0x000fea000383ffff */
.L_x_28:
[----:B-1----:R-:W-:-:S07]  /*bbe0*/  MOV R2, UR33 ;  /* 0x0000002100027c02 */ /* 0x002fce0008000f00 */
.L_x_154:
[----:B-1----:R1:W2:Y:S02]  /*bbf0*/  SYNCS.PHASECHK.TRANS64.TRYWAIT P0, [R2+URZ+0x58], R5 ;  /* 0x00005805020075a7 */ /* 0x0022a400080011ff */
[----:B--2---:R-:W-:Y:S05]  /*bc00*/  @!P0 NANOSLEEP.SYNCS 0x989680 ;  /* 0x009896800000895d */ /* 0x004fea0003900000 */
[----:B------:R-:W2:Y:S02]  /*bc10*/  @!P0 SYNCS.PHASECHK.TRANS64 P0, [R2+URZ+0x58], R5 ;  /* 0x00005805020085a7 */ /* 0x000ea400080010ff */
[----:B--2---:R-:W-:Y:S05]  /*bc20*/  @!P0 BRA `(.L_x_154) ;  /* 0xfffffffc00f08947 */ /* 0x004fea000383ffff */
[----:B------:R-:W-:Y:S05]  /*bc30*/  BRA `(.L_x_27) ;  /* 0xffffff5c008c7947 */ /* 0x000fea000383ffff */
.L_x_35:
[----:B-1----:R-:W-:-:S07]  /*bc40*/  MOV R2, UR17 ;  /* 0x0000001100027c02 */ /* 0x002fce0008000f00 */
.L_x_155:
[----:B-1----:R1:W2:Y:S02]  /*bc50*/  SYNCS.PHASECHK.TRANS64.TRYWAIT P0, [R2+URZ+0x58], R5 ;  /* 0x00005805020075a7 */ /* 0x0022a400080011ff */
[----:B--2---:R-:W-:Y:S05]  /*bc60*/  @!P0 NANOSLEEP.SYNCS 0x989680 ;  /* 0x009896800000895d */ /* 0x004fea0003900000 */
[----:B------:R-:W2:Y:S02]  /*bc70*/  @!P0 SYNCS.PHASECHK.TRANS64 P0, [R2+URZ+0x58], R5 ;  /* 0x00005805020085a7 */ /* 0x000ea400080010ff */
[----:B--2---:R-:W-:Y:S05]  /*bc80*/  @!P0 BRA `(.L_x_155) ;  /* 0xfffffffc00f08947 */ /* 0x004fea000383ffff */
[----:B------:R-:W-:Y:S05]  /*bc90*/  BRA `(.L_x_34) ;  /* 0xffffff6000487947 */ /* 0x000fea000383ffff */
.L_x_40:
[----:B-1----:R1:W2:Y:S02]  /*bca0*/  SYNCS.PHASECHK.TRANS64.TRYWAIT P0, [R2+URZ+0x100], R3 ;  /* 0x00010003020075a7 */ /* 0x0022a400080011ff */
[----:B--2---:R-:W-:Y:S05]  /*bcb0*/  @!P0 NANOSLEEP.SYNCS 0x989680 ;  /* 0x009896800000895d */ /* 0x004fea0003900000 */
[----:B------:R-:W2:Y:S02]  /*bcc0*/  @!P0 SYNCS.PHASECHK.TRANS64 P0, [R2+URZ+0x100], R3 ;  /* 0x00010003020085a7 */ /* 0x000ea400080010ff */
[----:B--2---:R-:W-:Y:S05]  /*bcd0*/  @!P0 BRA `(.L_x_40) ;  /* 0xfffffffc00f08947 */ /* 0x004fea000383ffff */
[----:B------:R-:W-:Y:S05]  /*bce0*/  BRA `(.L_x_156) ;  /* 0xffffff6000e87947 */ /* 0x000fea000383ffff */
.L_x_44:
[----:B---3--:R-:W-:-:S07]  /*bcf0*/  MOV R0, UR4 ;  /* 0x0000000400007c02 */ /* 0x008fce0008000f00 */
.L_x_157:
[----:B-1----:R1:W2:Y:S02]  /*bd00*/  SYNCS.PHASECHK.TRANS64.TRYWAIT P0, [R0+URZ], R3 ;  /* 0x00000003000075a7 */ /* 0x0022a400080011ff */
[----:B--2---:R-:W-:Y:S05]  /*bd10*/  @!P0 NANOSLEEP.SYNCS 0x989680 ;  /* 0x009896800000895d */ /* 0x004fea0003900000 */
[----:B------:R-:W2:Y:S02]  /*bd20*/  @!P0 SYNCS.PHASECHK.TRANS64 P0, [R0+URZ], R3 ;  /* 0x00000003000085a7 */ /* 0x000ea400080010ff */
[----:B--2---:R-:W-:Y:S05]  /*bd30*/  @!P0 BRA `(.L_x_157) ;  /* 0xfffffffc00f08947 */ /* 0x004fea000383ffff */
[----:B------:R-:W-:Y:S05]  /*bd40*/  BRA `(.L_x_158) ;  /* 0xffffff6800587947 */ /* 0x000fea000383ffff */
.L_x_45:
[----:B---3--:R-:W-:-:S07]  /*bd50*/  MOV R0, UR4 ;  /* 0x0000000400007c02 */ /* 0x008fce0008000f00 */
.L_x_159:
[----:B-1----:R1:W2:Y:S02]  /*bd60*/  SYNCS.PHASECHK.TRANS64.TRYWAIT P0, [R0+URZ], R3 ;  /* 0x00000003000075a7 */ /* 0x0022a400080011ff */
[----:B--2---:R-:W-:Y:S05]  /*bd70*/  @!P0 NANOSLEEP.SYNCS 0x989680 ;  /* 0x009896800000895d */ /* 0x004fea0003900000 */
[----:B------:R-:W2:Y:S02]  /*bd80*/  @!P0 SYNCS.PHASECHK.TRANS64 P0, [R0+URZ], R3 ;  /* 0x00000003000085a7 */ /* 0x000ea400080010ff */
[----:B--2---:R-:W-:Y:S05]  /*bd90*/  @!P0 BRA `(.L_x_159) ;  /* 0xfffffffc00f08947 */ /* 0x004fea000383ffff */
[----:B------:R-:W-:Y:S05]  /*bda0*/  BRA `(.L_x_160) ;  /* 0xffffff6800647947 */ /* 0x000fea000383ffff */
.L_x_46:
[----:B---3--:R-:W-:-:S07]  /*bdb0*/  MOV R0, UR4 ;  /* 0x0000000400007c02 */ /* 0x008fce0008000f00 */
.L_x_161:
[----:B-1----:R1:W2:Y:S02]  /*bdc0*/  SYNCS.PHASECHK.TRANS64.TRYWAIT P0, [R0+URZ], R3 ;  /* 0x00000003000075a7 */ /* 0x0022a400080011ff */
[----:B--2---:R-:W-:Y:S05]  /*bdd0*/  @!P0 NANOSLEEP.SYNCS 0x989680 ;  /* 0x009896800000895d */ /* 0x004fea0003900000 */
[----:B------:R-:W2:Y:S02]  /*bde0*/  @!P0 SYNCS.PHASECHK.TRANS64 P0, [R0+URZ], R3 ;  /* 0x00000003000085a7 */ /* 0x000ea400080010ff */
[----:B--2---:R-:W-:Y:S05]  /*bdf0*/  @!P0 BRA `(.L_x_161) ;  /* 0xfffffffc00f08947 */ /* 0x004fea000383ffff */
[----:B------:R-:W-:Y:S05]  /*be00*/  BRA `(.L_x_162) ;  /* 0xffffff6800707947 */ /* 0x000fea000383ffff */
.L_x_47:
[----:B---3--:R-:W-:-:S07]  /*be10*/  MOV R0, UR4 ;  /* 0x0000000400007c02 */ /* 0x008fce0008000f00 */
.L_x_163:
[----:B-1----:R1:W2:Y:S02]  /*be20*/  SYNCS.PHASECHK.TRANS64.TRYWAIT P0, [R0+URZ], R3 ;  /* 0x00000003000075a7 */ /* 0x0022a400080011ff */
[----:B--2---:R-:W-:Y:S05]  /*be30*/  @!P0 NANOSLEEP.SYNCS 0x989680 ;  /* 0x009896800000895d */ /* 0x004fea0003900000 */
[----:B------:R-:W2:Y:S02]  /*be40*/  @!P0 SYNCS.PHASECHK.TRANS64 P0, [R0+URZ], R3 ;  /* 0x00000003000085a7 */ /* 0x000ea400080010ff */
[----:B--2---:R-:W-:Y:S05]  /*be50*/  @!P0 BRA `(.L_x_163) ;  /* 0xfffffffc00f08947 */ /* 0x004fea000383ffff */
[----:B------:R-:W-:Y:S05]  /*be60*/  BRA `(.L_x_164) ;  /* 0xffffff68007c7947 */ /* 0x000fea000383ffff */
.L_x_48:
[----:B---3--:R-:W-:-:S07]  /*be70*/  MOV R0, UR4 ;  /* 0x0000000400007c02 */ /* 0x008fce0008000f00 */
.L_x_165:
[----:B-1----:R1:W2:Y:S02]  /*be80*/  SYNCS.PHASECHK.TRANS64.TRYWAIT P0, [R0+URZ], R3 ;  /* 0x00000003000075a7 */ /* 0x0022a400080011ff */
[----:B--2---:R-:W-:Y:S05]  /*be90*/  @!P0 NANOSLEEP.SYNCS 0x989680 ;  /* 0x009896800000895d */ /* 0x004fea0003900000 */
[----:B------:R-:W2:Y:S02]  /*bea0*/  @!P0 SYNCS.PHASECHK.TRANS64 P0, [R0+URZ], R3 ;  /* 0x00000003000085a7 */ /* 0x000ea400080010ff */
[----:B--2---:R-:W-:Y:S05]  /*beb0*/  @!P0 BRA `(.L_x_165) ;  /* 0xfffffffc00f08947 */ /* 0x004fea000383ffff */
[----:B------:R-:W-:Y:S05]  /*bec0*/  BRA `(.L_x_166) ;  /* 0xffffff6800887947 */ /* 0x000fea000383ffff */
.L_x_49:
[----:B---3--:R-:W-:-:S07]  /*bed0*/  MOV R0, UR4 ;  /* 0x0000000400007c02 */ /* 0x008fce0008000f00 */
.L_x_167:
[----:B-1----:R1:W2:Y:S02]  /*bee0*/  SYNCS.PHASECHK.TRANS64.TRYWAIT P0, [R0+URZ], R3 ;  /* 0x00000003000075a7 */ /* 0x0022a400080011ff */
[----:B--2---:R-:W-:Y:S05]  /*bef0*/  @!P0 NANOSLEEP.SYNCS 0x989680 ;  /* 0x009896800000895d */ /* 0x004fea0003900000 */
[----:B------:R-:W2:Y:S02]  /*bf00*/  @!P0 SYNCS.PHASECHK.TRANS64 P0, [R0+URZ], R3 ;  /* 0x00000003000085a7 */ /* 0x000ea400080010ff */
[----:B--2---:R-:W-:Y:S05]  /*bf10*/  @!P0 BRA `(.L_x_167) ;  /* 0xfffffffc00f08947 */ /* 0x004fea000383ffff */
[----:B------:R-:W-:Y:S05]  /*bf20*/  BRA `(.L_x_168) ;  /* 0xffffff6800947947 */ /* 0x000fea000383ffff */
.L_x_50:
[----:B---3--:R-:W-:-:S07]  /*bf30*/  MOV R0, UR4 ;  /* 0x0000000400007c02 */ /* 0x008fce0008000f00 */
.L_x_169:
[----:B-1----:R1:W2:Y:S02]  /*bf40*/  SYNCS.PHASECHK.TRANS64.TRYWAIT P0, [R0+URZ], R3 ;  /* 0x00000003000075a7 */ /* 0x0022a400080011ff */
[----:B--2---:R-:W-:Y:S05]  /*bf50*/  @!P0 NANOSLEEP.SYNCS 0x989680 ;  /* 0x009896800000895d */ /* 0x004fea0003900000 */
[----:B------:R-:W2:Y:S02]  /*bf60*/  @!P0 SYNCS.PHASECHK.TRANS64 P0, [R0+URZ], R3 ;  /* 0x00000003000085a7 */ /* 0x000ea400080010ff */
[----:B--2---:R-:W-:Y:S05]  /*bf70*/  @!P0 BRA `(.L_x_169) ;  /* 0xfffffffc00f08947 */ /* 0x004fea000383ffff */
[----:B------:R-:W-:Y:S05]  /*bf80*/  BRA `(.L_x_170) ;  /* 0xffffff6800a07947 */ /* 0x000fea000383ffff */
.L_x_51:
[----:B---3--:R-:W-:-:S07]  /*bf90*/  MOV R0, UR4 ;  /* 0x0000000400007c02 */ /* 0x008fce0008000f00 */
.L_x_171:
[----:B-1----:R1:W2:Y:S02]  /*bfa0*/  SYNCS.PHASECHK.TRANS64.TRYWAIT P0, [R0+URZ], R3 ;  /* 0x00000003000075a7 */ /* 0x0022a400080011ff */
[----:B--2---:R-:W-:Y:S05]  /*bfb0*/  @!P0 NANOSLEEP.SYNCS 0x989680 ;  /* 0x009896800000895d */ /* 0x004fea0003900000 */
[----:B------:R-:W2:Y:S02]  /*bfc0*/  @!P0 SYNCS.PHASECHK.TRANS64 P0, [R0+URZ], R3 ;  /* 0x00000003000085a7 */ /* 0x000ea400080010ff */
[----:B--2---:R-:W-:Y:S05]  /*bfd0*/  @!P0 BRA `(.L_x_171) ;  /* 0xfffffffc00f08947 */ /* 0x004fea000383ffff */
[----:B------:R-:W-:Y:S05]  /*bfe0*/  BRA `(.L_x_172) ;  /* 0xffffff6800ac7947 */ /* 0x000fea000383ffff */
.L_x_52:
[----:B---3--:R-:W-:-:S07]  /*bff0*/  MOV R0, UR4 ;  /* 0x0000000400007c02 */ /* 0x008fce0008000f00 */
.L_x_173:
[----:B-1----:R1:W2:Y:S02]  /*c000*/  SYNCS.PHASECHK.TRANS64.TRYWAIT P0, [R0+URZ], R3 ;  /* 0x00000003000075a7 */ /* 0x0022a400080011ff */
[----:B--2---:R-:W-:Y:S05]  /*c010*/  @!P0 NANOSLEEP.SYNCS 0x989680 ;  /* 0x009896800000895d */ /* 0x004fea0003900000 */
[----:B------:R-:W2:Y:S02]  /*c020*/  @!P0 SYNCS.PHASECHK.TRANS64 P0, [R0+URZ], R3 ;  /* 0x00000003000085a7 */ /* 0x000ea400080010ff */
[----:B--2---:R-:W-:Y:S05]  /*c030*/  @!P0 BRA `(.L_x_173) ;  /* 0xfffffffc00f08947 */ /* 0x004fea000383ffff */
[----:B------:R-:W-:Y:S05]  /*c040*/  BRA `(.L_x_174) ;  /* 0xffffff6800b87947 */ /* 0x000fea000383ffff */
.L_x_53:
[----:B---3--:R-:W-:-:S07]  /*c050*/  MOV R0, UR4 ;  /* 0x0000000400007c02 */ /* 0x008fce0008000f00 */
.L_x_175:
[----:B-1----:R1:W2:Y:S02]  /*c060*/  SYNCS.PHASECHK.TRANS64.TRYWAIT P0, [R0+URZ], R3 ;  /* 0x00000003000075a7 */ /* 0x0022a400080011ff */
[----:B--2---:R-:W-:Y:S05]  /*c070*/  @!P0 NANOSLEEP.SYNCS 0x989680 ;  /* 0x009896800000895d */ /* 0x004fea0003900000 */
[----:B------:R-:W2:Y:S02]  /*c080*/  @!P0 SYNCS.PHASECHK.TRANS64 P0, [R0+URZ], R3 ;  /* 0x00000003000085a7 */ /* 0x000ea400080010ff */
[----:B--2---:R-:W-:Y:S05]  /*c090*/  @!P0 BRA `(.L_x_175) ;  /* 0xfffffffc00f08947 */ /* 0x004fea000383ffff */
[----:B------:R-:W-:Y:S05]  /*c0a0*/  BRA `(.L_x_176) ;  /* 0xffffff6800c47947 */ /* 0x000fea000383ffff */
.L_x_56:
[----:B-1----:R1:W2:Y:S02]  /*c0b0*/  SYNCS.PHASECHK.TRANS64.TRYWAIT P0, [R0+URZ+0x140], R5 ;  /* 0x00014005000075a7 */ /* 0x0022a400080011ff */
[----:B--2---:R-:W-:Y:S05]  /*c0c0*/  @!P0 NANOSLEEP.SYNCS 0x989680 ;  /* 0x009896800000895d */ /* 0x004fea0003900000 */
[----:B------:R-:W2:Y:S02]  /*c0d0*/  @!P0 SYNCS.PHASECHK.TRANS64 P0, [R0+URZ+0x140], R5 ;  /* 0x00014005000085a7 */ /* 0x000ea400080010ff */
[----:B--2---:R-:W-:Y:S05]  /*c0e0*/  @!P0 BRA `(.L_x_56) ;  /* 0xfffffffc00f08947 */ /* 0x004fea000383ffff */
[----:B------:R-:W-:Y:S05]  /*c0f0*/  BRA `(.L_x_177) ;  /* 0xffffff6c00247947 */ /* 0x000fea000383ffff */
.L_x_57:
[----:B------:R-:W-:-:S07]  /*c100*/  MOV R0, UR5 ;  /* 0x0000000500007c02 */ /* 0x000fce0008000f00 */
.L_x_178:
[----:B-1----:R1:W2:Y:S02]  /*c110*/  SYNCS.PHASECHK.TRANS64.TRYWAIT P0, [R0+URZ+0x110], R7 ;  /* 0x00011007000075a7 */ /* 0x0022a400080011ff */
[----:B--2---:R-:W-:Y:S05]  /*c120*/  @!P0 NANOSLEEP.SYNCS 0x989680 ;  /* 0x009896800000895d */ /* 0x004fea0003900000 */
[----:B------:R-:W2:Y:S02]  /*c130*/  @!P0 SYNCS.PHASECHK.TRANS64 P0, [R0+URZ+0x110], R7 ;  /* 0x00011007000085a7 */ /* 0x000ea400080010ff */
[----:B--2---:R-:W-:Y:S05]  /*c140*/  @!P0 BRA `(.L_x_178) ;  /* 0xfffffffc00f08947 */ /* 0x004fea000383ffff */
[----:B------:R-:W-:Y:S05]  /*c150*/  BRA `(.L_x_179) ;  /* 0xffffff6c00347947 */ /* 0x000fea000383ffff */
.L_x_58:
[----:B-1----:R1:W2:Y:S02]  /*c160*/  SYNCS.PHASECHK.TRANS64.TRYWAIT P1, [R0+URZ+0x100], R5 ;  /* 0x00010005000075a7 */ /* 0x0022a400080211ff */
[----:B--2---:R-:W-:Y:S05]  /*c170*/  @!P1 NANOSLEEP.SYNCS 0x989680 ;  /* 0x009896800000995d */ /* 0x004fea0003900000 */
[----:B------:R-:W2:Y:S02]  /*c180*/  @!P1 SYNCS.PHASECHK.TRANS64 P1, [R0+URZ+0x100], R5 ;  /* 0x00010005000095a7 */ /* 0x000ea400080210ff */
[----:B--2---:R-:W-:Y:S05]  /*c190*/  @!P1 BRA `(.L_x_58) ;  /* 0xfffffffc00f09947 */ /* 0x004fea000383ffff */
[----:B------:R-:W-:Y:S05]  /*c1a0*/  BRA `(.L_x_180) ;  /* 0xffffff6c00647947 */ /* 0x000fea000383ffff */
.L_x_61:
[----:B------:R-:W-:-:S07]  /*c1b0*/  MOV R0, UR5 ;  /* 0x0000000500007c02 */ /* 0x000fce0008000f00 */
.L_x_181:
[----:B-1----:R1:W2:Y:S02]  /*c1c0*/  SYNCS.PHASECHK.TRANS64.TRYWAIT P0, [R0+URZ+0x110], R3 ;  /* 0x00011003000075a7 */ /* 0x0022a400080011ff */
[----:B--2---:R-:W-:Y:S05]  /*c1d0*/  @!P0 NANOSLEEP.SYNCS 0x989680 ;  /* 0x009896800000895d */ /* 0x004fea0003900000 */
[----:B------:R-:W2:Y:S02]  /*c1e0*/  @!P0 SYNCS.PHASECHK.TRANS64 P0, [R0+URZ+0x110], R3 ;  /* 0x00011003000085a7 */ /* 0x000ea400080010ff */
[----:B--2---:R-:W-:Y:S05]  /*c1f0*/  @!P0 BRA `(.L_x_181) ;  /* 0xfffffffc00f08947 */ /* 0x004fea000383ffff */
[----:B------:R-:W-:Y:S05]  /*c200*/  BRA `(.L_x_60) ;  /* 0xffffff6c00b87947 */ /* 0x000fea000383ffff */
.L_x_70:
[----:B-1----:R-:W-:-:S04]  /*c210*/  MOV R4, UR6 ;  /* 0x0000000600047c02 */ /* 0x002fc80008000f00 */
[----:B------:R1:W2:Y:S03]  /*c220*/  SYNCS.PHASECHK.TRANS64.TRYWAIT P0, [R4+URZ+0x8], R5 ;  /* 0x00000805040075a7 */ /* 0x0002a600080011ff */
[----:B--2---:R-:W-:Y:S05]  /*c230*/  @!P0 NANOSLEEP.SYNCS 0x989680 ;  /* 0x009896800000895d */ /* 0x004fea0003900000 */
[----:B------:R-:W2:Y:S02]  /*c240*/  @!P0 SYNCS.PHASECHK.TRANS64 P0, [R4+URZ+0x8], R5 ;  /* 0x00000805040085a7 */ /* 0x000ea400080010ff */
[----:B--2---:R-:W-:Y:S05]  /*c250*/  @!P0 BRA `(.L_x_70) ;  /* 0xfffffffc00ec8947 */ /* 0x004fea000383ffff */
[----:B------:R-:W-:Y:S05]  /*c260*/  BRA `(.L_x_69) ;  /* 0xffffff70006c7947 */ /* 0x000fea000383ffff */
.L_x_72:
[----:B------:R-:W-:Y:S01]  /*c270*/  BSSY B0, `(.L_x_182) ;  /* 0x0000006000007945 */ /* 0x000fe20003800000 */
[----:B------:R-:W-:-:S07]  /*c280*/  MOV R15, 0xffffffff ;  /* 0xffffffff000f7802 */ /* 0x000fce0000000f00 */
[----:B-1---5:R-:W-:Y:S05]  /*c290*/  WARPSYNC.COLLECTIVE R15, `(.L_x_183) ;  /* 0x000000000f0c7348 */ /* 0x022fea0003c00000 */
[----:B------:R-:W-:Y:S02]  /*c2a0*/  ELECT P6, UR79, PT ;  /* 0x00000000004f782f */ /* 0x000fe400038c0000 */
[----:B------:R-:W-:Y:S01]  /*c2b0*/  MOV R14, UR79 ;  /* 0x0000004f000e7c02 */ /* 0x000fe20008000f00 */
[----:B-1---5:R-:W-:Y:S10]  /*c2c0*/  ENDCOLLECTIVE ;  /* 0x000000000000791b */ /* 0x022ff40003800000 */
.L_x_183:
[----:B------:R-:W-:Y:S05]  /*c2d0*/  BSYNC B0 ;  /* 0x0000000000007941 */ /* 0x000fea0003800000 */
.L_x_182:
[----:B------:R-:W-:Y:S05]  /*c2e0*/  BRA `(.L_x_184) ;  /* 0xffffff70009c7947 */ /* 0x000fea000383ffff */
.L_x_74:
[----:B-1----:R-:W-:-:S04]  /*c2f0*/  MOV R2, UR6 ;  /* 0x0000000600027c02 */ /* 0x002fc80008000f00 */
[----:B------:R1:W2:Y:S03]  /*c300*/  SYNCS.PHASECHK.TRANS64.TRYWAIT P0, [R2+URZ+0x8], R3 ;  /* 0x00000803020075a7 */ /* 0x0002a600080011ff */
[----:B--2---:R-:W-:Y:S05]  /*c310*/  @!P0 NANOSLEEP.SYNCS 0x989680 ;  /* 0x009896800000895d */ /* 0x004fea0003900000 */
[----:B------:R-:W2:Y:S02]  /*c320*/  @!P0 SYNCS.PHASECHK.TRANS64 P0, [R2+URZ+0x8], R3 ;  /* 0x00000803020085a7 */ /* 0x000ea400080010ff */
[----:B--2---:R-:W-:Y:S05]  /*c330*/  @!P0 BRA `(.L_x_74) ;  /* 0xfffffffc00ec8947 */ /* 0x004fea000383ffff */
[----:B------:R-:W-:Y:S05]  /*c340*/  BRA `(.L_x_73) ;  /* 0xffffff7000a07947 */ /* 0x000fea000383ffff */
.L_x_75:
[----:B-1----:R1:W2:Y:S02]  /*c350*/  SYNCS.PHASECHK.TRANS64.TRYWAIT P0, [R0+URZ+0x100], R5 ;  /* 0x00010005000075a7 */ /* 0x0022a400080011ff */
[----:B--2---:R-:W-:Y:S05]  /*c360*/  @!P0 NANOSLEEP.SYNCS 0x989680 ;  /* 0x009896800000895d */ /* 0x004fea0003900000 */
[----:B------:R-:W2:Y:S02]  /*c370*/  @!P0 SYNCS.PHASECHK.TRANS64 P0, [R0+URZ+0x100], R5 ;  /* 0x00010005000085a7 */ /* 0x000ea400080010ff */
[----:B--2---:R-:W-:Y:S05]  /*c380*/  @!P0 BRA `(.L_x_75) ;  /* 0xfffffffc00f08947 */ /* 0x004fea000383ffff */
[----:B------:R-:W-:Y:S05]  /*c390*/  BRA `(.L_x_185) ;  /* 0xffffff74007c7947 */ /* 0x000fea000383ffff */
.L_x_77:
[----:B------:R-:W-:-:S07]  /*c3a0*/  MOV R0, UR10 ;  /* 0x0000000a00007c02 */ /* 0x000fce0008000f00 */
.L_x_186:
[----:B-1----:R1:W2:Y:S02]  /*c3b0*/  SYNCS.PHASECHK.TRANS64.TRYWAIT P0, [R0+URZ+0x130], R5 ;  /* 0x00013005000075a7 */ /* 0x0022a400080011ff */
[----:B--2---:R-:W-:Y:S05]  /*c3c0*/  @!P0 NANOSLEEP.SYNCS 0x989680 ;  /* 0x009896800000895d */ /* 0x004fea0003900000 */
[----:B------:R-:W2:Y:S02]  /*c3d0*/  @!P0 SYNCS.PHASECHK.TRANS64 P0, [R0+URZ+0x130], R5 ;  /* 0x00013005000085a7 */ /* 0x000ea400080010ff */
[----:B--2---:R-:W-:Y:S05]  /*c3e0*/  @!P0 BRA `(.L_x_186) ;  /* 0xfffffffc00f08947 */ /* 0x004fea000383ffff */
[----:B------:R-:W-:Y:S05]  /*c3f0*/  BRA `(.L_x_187) ;  /* 0xffffff7400c87947 */ /* 0x000fea000383ffff */
.L_x_80:
[----:B------:R-:W-:Y:S07]  /*c400*/  MOV R0, UR9 ;  /* 0x0000000900007c02 */ /* 0x000fee0008000f00 */
.L_x_188:
[----:B-1----:R1:W2:Y:S02]  /*c410*/  SYNCS.PHASECHK.TRANS64.TRYWAIT P0, [R0+URZ], R5 ;  /* 0x00000005000075a7 */ /* 0x0022a400080011ff */
[----:B--2---:R-:W-:Y:S05]  /*c420*/  @!P0 NANOSLEEP.SYNCS 0x989680 ;  /* 0x009896800000895d */ /* 0x004fea0003900000 */
[----:B------:R-:W2:Y:S02]  /*c430*/  @!P0 SYNCS.PHASECHK.TRANS64 P0, [R0+URZ], R5 ;  /* 0x00000005000085a7 */ /* 0x000ea400080010ff */
[----:B--2---:R-:W-:Y:S05]  /*c440*/  @!P0 BRA `(.L_x_188) ;  /* 0xfffffffc00f08947 */ /* 0x004fea000383ffff */
[----:B------:R-:W-:Y:S05]  /*c450*/  BRA `(.L_x_79) ;  /* 0xffffff7400dc7947 */ /* 0x000fea000383ffff */
.L_x_84:
[----:B-1----:R-:W-:-:S07]  /*c460*/  MOV R0, UR5 ;  /* 0x0000000500007c02 */ /* 0x002fce0008000f00 */
.L_x_189:
[----:B-1----:R1:W2:Y:S02]  /*c470*/  SYNCS.PHASECHK.TRANS64.TRYWAIT P0, [R0+URZ], R3 ;  /* 0x00000003000075a7 */ /* 0x0022a400080011ff */
[----:B--2---:R-:W-:Y:S05]  /*c480*/  @!P0 NANOSLEEP.SYNCS 0x989680 ;  /* 0x009896800000895d */ /* 0x004fea0003900000 */
[----:B------:R-:W2:Y:S02]  /*c490*/  @!P0 SYNCS.PHASECHK.TRANS64 P0, [R0+URZ], R3 ;  /* 0x00000003000085a7 */ /* 0x000ea400080010ff */
[----:B--2---:R-:W-:Y:S05]  /*c4a0*/  @!P0 BRA `(.L_x_189) ;  /* 0xfffffffc00f08947 */ /* 0x004fea000383ffff */
[----:B------:R-:W-:Y:S05]  /*c4b0*/  BRA `(.L_x_190) ;  /* 0xffffff7800a87947 */ /* 0x000fea000383ffff */
.L_x_87:
[----:B------:R-:W-:-:S07]  /*c4c0*/  MOV R0, UR8 ;  /* 0x0000000800007c02 */ /* 0x000fce0008000f00 */
.L_x_191:
[----:B-1----:R1:W2:Y:S02]  /*c4d0*/  SYNCS.PHASECHK.TRANS64.TRYWAIT P1, [R0+URZ+0x160], R3 ;  /* 0x00016003000075a7 */ /* 0x0022a400080211ff */
[----:B--2---:R-:W-:Y:S05]  /*c4e0*/  @!P1 NANOSLEEP.SYNCS 0x989680 ;  /* 0x009896800000995d */ /* 0x004fea0003900000 */
[----:B------:R-:W2:Y:S02]  /*c4f0*/  @!P1 SYNCS.PHASECHK.TRANS64 P1, [R0+URZ+0x160], R3 ;  /* 0x00016003000095a7 */ /* 0x000ea400080210ff */
[----:B--2---:R-:W-:Y:S05]  /*c500*/  @!P1 BRA `(.L_x_191) ;  /* 0xfffffffc00f09947 */ /* 0x004fea000383ffff */
[----:B------:R-:W-:Y:S05]  /*c510*/  BRA `(.L_x_192) ;  /* 0xffffff7800f47947 */ /* 0x000fea000383ffff */
.L_x_92:
[----:B--2---:R2:W4:Y:S02]  /*c520*/  SYNCS.PHASECHK.TRANS64.TRYWAIT P0, [R0+URZ+0x100], R3 ;  /* 0x00010003000075a7 */ /* 0x00452400080011ff */
[----:B----4-:R-:W-:Y:S05]  /*c530*/  @!P0 NANOSLEEP.SYNCS 0x989680 ;  /* 0x009896800000895d */ /* 0x010fea0003900000 */
[----:B------:R-:W4:Y:S02]  /*c540*/  @!P0 SYNCS.PHASECHK.TRANS64 P0, [R0+URZ+0x100], R3 ;  /* 0x00010003000085a7 */ /* 0x000f2400080010ff */
[----:B----4-:R-:W-:Y:S05]  /*c550*/  @!P0 BRA `(.L_x_92) ;  /* 0xfffffffc00f08947 */ /* 0x010fea000383ffff */
[----:B------:R-:W-:Y:S05]  /*c560*/  BRA `(.L_x_193) ;  /* 0xffffff8000087947 */ /* 0x000fea000383ffff */
.L_x_95:
[----:B------:R-:W-:Y:S07]  /*c570*/  MOV R0, UR7 ;  /* 0x0000000700007c02 */ /* 0x000fee0008000f00 */
.L_x_194:
[----:B--2---:R2:W4:Y:S02]  /*c580*/  SYNCS.PHASECHK.TRANS64.TRYWAIT P0, [R0+URZ+0xf8], R3 ;  /* 0x0000f803000075a7 */ /* 0x00452400080011ff */
[----:B----4-:R-:W-:Y:S05]  /*c590*/  @!P0 NANOSLEEP.SYNCS 0x989680 ;  /* 0x009896800000895d */ /* 0x010fea0003900000 */
[----:B------:R-:W4:Y:S02]  /*c5a0*/  @!P0 SYNCS.PHASECHK.TRANS64 P0, [R0+URZ+0xf8], R3 ;  /* 0x0000f803000085a7 */ /* 0x000f2400080010ff */
[----:B----4-:R-:W-:Y:S05]  /*c5b0*/  @!P0 BRA `(.L_x_194) ;  /* 0xfffffffc00f08947 */ /* 0x010fea000383ffff */
[----:B------:R-:W-:Y:S05]  /*c5c0*/  BRA `(.L_x_94) ;  /* 0xffffff8000e87947 */ /* 0x000fea000383ffff */
.L_x_98:
[----:B------:R-:W-:Y:S07]  /*c5d0*/  MOV R3, UR7 ;  /* 0x0000000700037c02 */ /* 0x000fee0008000f00 */
.L_x_195:
[----:B-1----:R1:W2:Y:S02]  /*c5e0*/  SYNCS.PHASECHK.TRANS64.TRYWAIT P0, [R3+URZ+0xd0], R12 ;  /* 0x0000d00c030075a7 */ /* 0x0022a400080011ff */
[----:B--2---:R-:W-:Y:S05]  /*c5f0*/  @!P0 NANOSLEEP.SYNCS 0x989680 ;  /* 0x009896800000895d */ /* 0x004fea0003900000 */
[----:B------:R-:W2:Y:S02]  /*c600*/  @!P0 SYNCS.PHASECHK.TRANS64 P0, [R3+URZ+0xd0], R12 ;  /* 0x0000d00c030085a7 */ /* 0x000ea400080010ff */
[----:B--2---:R-:W-:Y:S05]  /*c610*/  @!P0 BRA `(.L_x_195) ;  /* 0xfffffffc00f08947 */ /* 0x004fea000383ffff */
[----:B------:R-:W-:Y:S05]  /*c620*/  BRA `(.L_x_196) ;  /* 0xffffff8400607947 */ /* 0x000fea000383ffff */
.L_x_99:
[----:B-1----:R-:W-:Y:S07]  /*c630*/  MOV R3, UR7 ;  /* 0x0000000700037c02 */ /* 0x002fee0008000f00 */
.L_x_197:
[----:B-1----:R1:W2:Y:S02]  /*c640*/  SYNCS.PHASECHK.TRANS64.TRYWAIT P0, [R3+URZ+0xd8], R12 ;  /* 0x0000d80c030075a7 */ /* 0x0022a400080011ff */
[----:B--2---:R-:W-:Y:S05]  /*c650*/  @!P0 NANOSLEEP.SYNCS 0x989680 ;  /* 0x009896800000895d */ /* 0x004fea0003900000 */
[----:B------:R-:W2:Y:S02]  /*c660*/  @!P0 SYNCS.PHASECHK.TRANS64 P0, [R3+URZ+0xd8], R12 ;  /* 0x0000d80c030085a7 */ /* 0x000ea400080010ff */
[----:B--2---:R-:W-:Y:S05]  /*c670*/  @!P0 BRA `(.L_x_197) ;  /* 0xfffffffc00f08947 */ /* 0x004fea000383ffff */
[----:B------:R-:W-:Y:S05]  /*c680*/  BRA `(.L_x_198) ;  /* 0xffffff84009c7947 */ /* 0x000fea000383ffff */
.L_x_100:
[----:B-1----:R-:W-:Y:S07]  /*c690*/  MOV R3, UR7 ;  /* 0x0000000700037c02 */ /* 0x002fee0008000f00 */
.L_x_199:
[----:B-1----:R1:W2:Y:S02]  /*c6a0*/  SYNCS.PHASECHK.TRANS64.TRYWAIT P0, [R3+URZ+0xe0], R12 ;  /* 0x0000e00c030075a7 */ /* 0x0022a400080011ff */
[----:B--2---:R-:W-:Y:S05]  /*c6b0*/  @!P0 NANOSLEEP.SYNCS 0x989680 ;  /* 0x009896800000895d */ /* 0x004fea0003900000 */
[----:B------:R-:W2:Y:S02]  /*c6c0*/  @!P0 SYNCS.PHASECHK.TRANS64 P0, [R3+URZ+0xe0], R12 ;  /* 0x0000e00c030085a7 */ /* 0x000ea400080010ff */
[----:B--2---:R-:W-:Y:S05]  /*c6d0*/  @!P0 BRA `(.L_x_199) ;  /* 0xfffffffc00f08947 */ /* 0x004fea000383ffff */
[----:B------:R-:W-:Y:S05]  /*c6e0*/  BRA `(.L_x_200) ;  /* 0xffffff8400e47947 */ /* 0x000fea000383ffff */
.L_x_101:
[----:B------:R-:W-:Y:S07]  /*c6f0*/  MOV R3, UR7 ;  /* 0x0000000700037c02 */ /* 0x000fee0008000f00 */
.L_x_201:
[----:B-1----:R1:W2:Y:S02]  /*c700*/  SYNCS.PHASECHK.TRANS64.TRYWAIT P0, [R3+URZ+0xe8], R12 ;  /* 0x0000e80c030075a7 */ /* 0x0022a400080011ff */
[----:B--2---:R-:W-:Y:S05]  /*c710*/  @!P0 NANOSLEEP.SYNCS 0x989680 ;  /* 0x009896800000895d */ /* 0x004fea0003900000 */
[----:B------:R-:W2:Y:S02]  /*c720*/  @!P0 SYNCS.PHASECHK.TRANS64 P0, [R3+URZ+0xe8], R12 ;  /* 0x0000e80c030085a7 */ /* 0x000ea400080010ff */
[----:B--2---:R-:W-:Y:S05]  /*c730*/  @!P0 BRA `(.L_x_201) ;  /* 0xfffffffc00f08947 */ /* 0x004fea000383ffff */
[----:B------:R-:W-:Y:S05]  /*c740*/  BRA `(.L_x_202) ;  /* 0xffffff88006c7947 */ /* 0x000fea000383ffff */
.L_x_103:
[----:B------:R-:W-:-:S07]  /*c750*/  MOV R0, UR7 ;  /* 0x0000000700007c02 */ /* 0x000fce0008000f00 */
.L_x_203:
[----:B-1----:R1:W4:Y:S02]  /*c760*/  SYNCS.PHASECHK.TRANS64.TRYWAIT P0, [R0+URZ+0xd0], R3 ;  /* 0x0000d003000075a7 */ /* 0x00232400080011ff */
[----:B----4-:R-:W-:Y:S05]  /*c770*/  @!P0 NANOSLEEP.SYNCS 0x989680 ;  /* 0x009896800000895d */ /* 0x010fea0003900000 */
[----:B------:R-:W4:Y:S02]  /*c780*/  @!P0 SYNCS.PHASECHK.TRANS64 P0, [R0+URZ+0xd0], R3 ;  /* 0x0000d003000085a7 */ /* 0x000f2400080010ff */
[----:B----4-:R-:W-:Y:S05]  /*c790*/  @!P0 BRA `(.L_x_203) ;  /* 0xfffffffc00f08947 */ /* 0x010fea000383ffff */
[----:B------:R-:W-:Y:S05]  /*c7a0*/  BRA `(.L_x_204) ;  /* 0xffffff8800dc7947 */ /* 0x000fea000383ffff */
.L_x_104:
[----:B-1----:R-:W-:-:S07]  /*c7b0*/  MOV R0, UR7 ;  /* 0x0000000700007c02 */ /* 0x002fce0008000f00 */
.L_x_205:
[----:B-1----:R1:W4:Y:S02]  /*c7c0*/  SYNCS.PHASECHK.TRANS64.TRYWAIT P0, [R0+URZ+0xd8], R3 ;  /* 0x0000d803000075a7 */ /* 0x00232400080011ff */
[----:B----4-:R-:W-:Y:S05]  /*c7d0*/  @!P0 NANOSLEEP.SYNCS 0x989680 ;  /* 0x009896800000895d */ /* 0x010fea0003900000 */
[----:B------:R-:W4:Y:S02]  /*c7e0*/  @!P0 SYNCS.PHASECHK.TRANS64 P0, [R0+URZ+0xd8], R3 ;  /* 0x0000d803000085a7 */ /* 0x000f2400080010ff */
[----:B----4-:R-:W-:Y:S05]  /*c7f0*/  @!P0 BRA `(.L_x_205) ;  /* 0xfffffffc00f08947 */ /* 0x010fea000383ffff */
[----:B------:R-:W-:Y:S05]  /*c800*/  BRA `(.L_x_206) ;  /* 0xffffff8800cc7947 */ /* 0x000fea000383ffff */
.L_x_105:
[----:B-1----:R-:W-:-:S07]  /*c810*/  MOV R0, UR7 ;  /* 0x0000000700007c02 */ /* 0x002fce0008000f00 */
.L_x_207:
[----:B-1----:R1:W4:Y:S02]  /*c820*/  SYNCS.PHASECHK.TRANS64.TRYWAIT P0, [R0+URZ+0xe0], R3 ;  /* 0x0000e003000075a7 */ /* 0x00232400080011ff */
[----:B----4-:R-:W-:Y:S05]  /*c830*/  @!P0 NANOSLEEP.SYNCS 0x989680 ;  /* 0x009896800000895d */ /* 0x010fea0003900000 */
[----:B------:R-:W4:Y:S02]  /*c840*/  @!P0 SYNCS.PHASECHK.TRANS64 P0, [R0+URZ+0xe0], R3 ;  /* 0x0000e003000085a7 */ /* 0x000f2400080010ff */
[----:B----4-:R-:W-:Y:S05]  /*c850*/  @!P0 BRA `(.L_x_207) ;  /* 0xfffffffc00f08947 */ /* 0x010fea000383ffff */
[----:B------:R-:W-:Y:S05]  /*c860*/  BRA `(.L_x_208) ;  /* 0xffffff8800bc7947 */ /* 0x000fea000383ffff */
.L_x_107:
[----:B--2---:R2:W3:Y:S02]  /*c870*/  SYNCS.PHASECHK.TRANS64.TRYWAIT P0, [R0+URZ+0x100], R3 ;  /* 0x00010003000075a7 */ /* 0x0044e400080011ff */
[----:B---3--:R-:W-:Y:S05]  /*c880*/  @!P0 NANOSLEEP.SYNCS 0x989680 ;  /* 0x009896800000895d */ /* 0x008fea0003900000 */
[----:B------:R-:W3:Y:S02]  /*c890*/  @!P0 SYNCS.PHASECHK.TRANS64 P0, [R0+URZ+0x100], R3 ;  /* 0x00010003000085a7 */ /* 0x000ee400080010ff */
[----:B---3--:R-:W-:Y:S05]  /*c8a0*/  @!P0 BRA `(.L_x_107) ;  /* 0xfffffffc00f08947 */ /* 0x008fea000383ffff */
[----:B------:R-:W-:Y:S05]  /*c8b0*/  BRA `(.L_x_209) ;  /* 0xffffff8c00887947 */ /* 0x000fea000383ffff */
.L_x_119:
[----:B-1----:R1:W2:Y:S02]  /*c8c0*/  SYNCS.PHASECHK.TRANS64.TRYWAIT P1, [R0+URZ+0xb0], R3 ;  /* 0x0000b003000075a7 */ /* 0x0022a400080211ff */
[----:B--2---:R-:W-:Y:S05]  /*c8d0*/  @!P1 NANOSLEEP.SYNCS 0x989680 ;  /* 0x009896800000995d */ /* 0x004fea0003900000 */
[----:B------:R-:W2:Y:S02]  /*c8e0*/  @!P1 SYNCS.PHASECHK.TRANS64 P1, [R0+URZ+0xb0], R3 ;  /* 0x0000b003000095a7 */ /* 0x000ea400080210ff */
[----:B--2---:R-:W-:Y:S05]  /*c8f0*/  @!P1 BRA `(.L_x_119) ;  /* 0xfffffffc00f09947 */ /* 0x004fea000383ffff */
[----:B------:R-:W-:Y:S05]  /*c900*/  BRA `(.L_x_118) ;  /* 0xffffff9800c47947 */ /* 0x000fea000383ffff */
.L_x_121:
[----:B-1----:R1:W4:Y:S02]  /*c910*/  SYNCS.PHASECHK.TRANS64.TRYWAIT P0, [R195+URZ+0x120], R2 ;  /* 0x00012002c30075a7 */ /* 0x00232400080011ff */
[----:B----4-:R-:W-:Y:S05]  /*c920*/  @!P0 NANOSLEEP.SYNCS 0x989680 ;  /* 0x009896800000895d */ /* 0x010fea0003900000 */
[----:B------:R-:W4:Y:S02]  /*c930*/  @!P0 SYNCS.PHASECHK.TRANS64 P0, [R195+URZ+0x120], R2 ;  /* 0x00012002c30085a7 */ /* 0x000f2400080010ff */
[----:B----4-:R-:W-:Y:S05]  /*c940*/  @!P0 BRA `(.L_x_121) ;  /* 0xfffffffc00f08947 */ /* 0x010fea000383ffff */
[----:B------:R-:W-:Y:S05]  /*c950*/  BRA `(.L_x_120) ;  /* 0xffffff9c00207947 */ /* 0x000fea000383ffff */
.L_x_130:
[----:B--2---:R2:W3:Y:S02]  /*c960*/  SYNCS.PHASECHK.TRANS64.TRYWAIT P0, [R210+URZ+0xb0], R3 ;  /* 0x0000b003d20075a7 */ /* 0x0044e400080011ff */
[----:B---3--:R-:W-:Y:S05]  /*c970*/  @!P0 NANOSLEEP.SYNCS 0x989680 ;  /* 0x009896800000895d */ /* 0x008fea0003900000 */
[----:B------:R-:W3:Y:S02]  /*c980*/  @!P0 SYNCS.PHASECHK.TRANS64 P0, [R210+URZ+0xb0], R3 ;  /* 0x0000b003d20085a7 */ /* 0x000ee400080010ff */
[----:B---3--:R-:W-:Y:S05]  /*c990*/  @!P0 BRA `(.L_x_130) ;  /* 0xfffffffc00f08947 */ /* 0x008fea000383ffff */
[----:B------:R-:W-:Y:S05]  /*c9a0*/  BRA `(.L_x_129) ;  /* 0xffffffb0002c7947 */ /* 0x000fea000383ffff */
.L_x_139:
[----:B--2---:R2:W3:Y:S02]  /*c9b0*/  SYNCS.PHASECHK.TRANS64.TRYWAIT P0, [R0+URZ+0xb0], R7 ;  /* 0x0000b007000075a7 */ /* 0x0044e400080011ff */
[----:B---3--:R-:W-:Y:S05]  /*c9c0*/  @!P0 NANOSLEEP.SYNCS 0x989680 ;  /* 0x009896800000895d */ /* 0x008fea0003900000 */
[----:B------:R-:W3:Y:S02]  /*c9d0*/  @!P0 SYNCS.PHASECHK.TRANS64 P0, [R0+URZ+0xb0], R7 ;  /* 0x0000b007000085a7 */ /* 0x000ee400080010ff */
[----:B---3--:R-:W-:Y:S05]  /*c9e0*/  @!P0 BRA `(.L_x_139) ;  /* 0xfffffffc00f08947 */ /* 0x008fea000383ffff */
[----:B------:R-:W-:Y:S05]  /*c9f0*/  BRA `(.L_x_138) ;  /* 0xffffffc400847947 */ /* 0x000fea000383ffff */
.L_x_148:
[----:B--2---:R2:W3:Y:S02]  /*ca00*/  SYNCS.PHASECHK.TRANS64.TRYWAIT P0, [R0+URZ+0xb0], R3 ;  /* 0x0000b003000075a7 */ /* 0x0044e400080011ff */
[----:B---3--:R-:W-:Y:S05]  /*ca10*/  @!P0 NANOSLEEP.SYNCS 0x989680 ;  /* 0x009896800000895d */ /* 0x008fea0003900000 */
[----:B------:R-:W3:Y:S02]  /*ca20*/  @!P0 SYNCS.PHASECHK.TRANS64 P0, [R0+URZ+0xb0], R3 ;  /* 0x0000b003000085a7 */ /* 0x000ee400080010ff */
[----:B---3--:R-:W-:Y:S05]  /*ca30*/  @!P0 BRA `(.L_x_148) ;  /* 0xfffffffc00f08947 */ /* 0x008fea000383ffff */
[----:B------:R-:W-:Y:S05]  /*ca40*/  BRA `(.L_x_147) ;  /* 0xffffffd800e87947 */ /* 0x000fea000383ffff */
        .weak           $__internal_0_$__cuda_sm10x_tcgen05_guardrail_trap_col_being_dealloced_not_returned_by_alloc
        .type           $__internal_0_$__cuda_sm10x_tcgen05_guardrail_trap_col_being_dealloced_not_returned_by_alloc,@function
        .size           $__internal_0_$__cuda_sm10x_tcgen05_guardrail_trap_col_being_dealloced_not_returned_by_alloc,($__internal_1_$__cuda_sm10x_tcgen05_guardrail_trap_phase_invalid_during_alloc - $__internal_0_$__cuda_sm10x_tcgen05_guardrail_trap_col_being_dealloced_not_returned_by_alloc)
$__internal_0_$__cuda_sm10x_tcgen05_guardrail_trap_col_being_dealloced_not_returned_by_alloc:
[----:B------:R-:W-:Y:S05]  /*ca50*/  BPT.TRAP 0x1 ;  /* 0x000000040000795c */ /* 0x000fea0000300000 */
[----:B------:R-:W-:-:S04]  /*ca60*/  HFMA2 R3, -RZ, RZ, 0, 0 ;  /* 0x00000000ff037431 */ /* 0x000fc800000001ff */
[----:B------:R-:W-:Y:S05]  /*ca70*/  RET.REL.NODEC R2 `(_ZN7cutlass13device_kernelINS_4gemm6kernel13GemmUniversalIN4cute5tupleIJiiiiEEENS1_10collective13CollectiveMmaINS1_35MainloopSm100TmaUmmaWarpSpecializedILi11ELi2ELi2ENS5_IJNS4_1CILi2EEENSA_ILi1EEESC_EEEEENS5_IJNSA_ILi256EEESF_NSA_ILi64EEEEEENS_12float_e4m3_tENS5_IJlSC_lEEESI_SJ_NS4_8TiledMMAINS4_8MMA_AtomIJNS4_10MMA_TraitsINS4_25SM100_MMA_F8F6F4_2x1SM_SSEJSI_SI_fSF_SF_NS4_17integral_constantINS4_4UMMA5MajorELSQ_0EEESR_NSO_INSP_7ScaleInELSS_0EEEST_EEEEEENS4_6LayoutINS5_IJSC_SC_SC_EEENS5_IJNSA_ILi0EEESY_SY_EEEEENS5_IJNS4_10UnderscoreES11_S11_EEEEENS4_18SM100_TMA_2SM_LOADENS4_14ComposedLayoutINS4_7SwizzleILi2ELi4ELi3EEENS4_18smem_ptr_flag_bitsILi8EEENSW_INS5_IJNSA_ILi8EEESG_EEENS5_IJSG_SC_EEEEEEEvNS4_8identityES14_S1E_vS1F_EENS_8epilogue10collective18CollectiveEpilogueINS1H_23Sm100TmaWarpSpecializedILi4ELi2ELi64ELb0ELb0EEEJNS5_IJNSA_ILi128EEESF_SG_EEENS5_IJNSW_IS1M_SC_EENSW_ISG_SC_EEEEESI_SJ_SI_SJ_NS1H_6fusion15FusionCallbacksIS1L_NS1R_13LinCombEltActINS1H_6thread4ReLuESI_fSI_fLNS_15FloatRoundStyleE2EEES1N_S1Q_JEEENS4_5SM1004TMEM4LOAD26SM100_TMEM_LOAD_32dp32b64xENS4_13SM90_TMA_LOADES1E_NS4_39AutoVectorizingCopyWithAssumedAlignmentILi128EEENS4_14SM90_TMA_STOREES1E_S25_S25_EEEvvEEEEvNT_6ParamsE) ;  /* 0xffffff3402607950 */ /* 0x000fea0003c3ffff */
        .weak           $__internal_1_$__cuda_sm10x_tcgen05_guardrail_trap_phase_invalid_during_alloc
        .type           $__internal_1_$__cuda_sm10x_tcgen05_guardrail_trap_phase_invalid_during_alloc,@function
        .size           $__internal_1_$__cuda_sm10x_tcgen05_guardrail_trap_phase_invalid_during_alloc,($__internal_2_$__cuda_sm10x_tcgen05_guardrail_trap_unallocated_columns_being_dealloced - $__internal_1_$__cuda_sm10x_tcgen05_guardrail_trap_phase_invalid_during_alloc)
$__internal_1_$__cuda_sm10x_tcgen05_guardrail_trap_phase_invalid_during_alloc:
[----:B------:R-:W-:Y:S05]  /*ca80*/  BPT.TRAP 0x1 ;  /* 0x000000040000795c */ /* 0x000fea0000300000 */
[----:B------:R-:W-:-:S04]  /*ca90*/  MOV R3, 0x0 ;  /* 0x0000000000037802 */ /* 0x000fc80000000f00 */
[----:B------:R-:W-:Y:S05]  /*caa0*/  RET.REL.NODEC R2 `(_ZN7cutlass13device_kernelINS_4gemm6kernel13GemmUniversalIN4cute5tupleIJiiiiEEENS1_10collective13CollectiveMmaINS1_35MainloopSm100TmaUmmaWarpSpecializedILi11ELi2ELi2ENS5_IJNS4_1CILi2EEENSA_ILi1EEESC_EEEEENS5_IJNSA_ILi256EEESF_NSA_ILi64EEEEEENS_12float_e4m3_tENS5_IJlSC_lEEESI_SJ_NS4_8TiledMMAINS4_8MMA_AtomIJNS4_10MMA_TraitsINS4_25SM100_MMA_F8F6F4_2x1SM_SSEJSI_SI_fSF_SF_NS4_17integral_constantINS4_4UMMA5MajorELSQ_0EEESR_NSO_INSP_7ScaleInELSS_0EEEST_EEEEEENS4_6LayoutINS5_IJSC_SC_SC_EEENS5_IJNSA_ILi0EEESY_SY_EEEEENS5_IJNS4_10UnderscoreES11_S11_EEEEENS4_18SM100_TMA_2SM_LOADENS4_14ComposedLayoutINS4_7SwizzleILi2ELi4ELi3EEENS4_18smem_ptr_flag_bitsILi8EEENSW_INS5_IJNSA_ILi8EEESG_EEENS5_IJSG_SC_EEEEEEEvNS4_8identityES14_S1E_vS1F_EENS_8epilogue10collective18CollectiveEpilogueINS1H_23Sm100TmaWarpSpecializedILi4ELi2ELi64ELb0ELb0EEEJNS5_IJNSA_ILi128EEESF_SG_EEENS5_IJNSW_IS1M_SC_EENSW_ISG_SC_EEEEESI_SJ_SI_SJ_NS1H_6fusion15FusionCallbacksIS1L_NS1R_13LinCombEltActINS1H_6thread4ReLuESI_fSI_fLNS_15FloatRoundStyleE2EEES1N_S1Q_JEEENS4_5SM1004TMEM4LOAD26SM100_TMEM_LOAD_32dp32b64xENS4_13SM90_TMA_LOADES1E_NS4_39AutoVectorizingCopyWithAssumedAlignmentILi128EEENS4_14SM90_TMA_STOREES1E_S25_S25_EEEvvEEEEvNT_6ParamsE) ;  /* 0xffffff3402547950 */ /* 0x000fea0003c3ffff */
        .weak           $__internal_2_$__cuda_sm10x_tcgen05_guardrail_trap_unallocated_columns_being_dealloced
        .type           $__internal_2_$__cuda_sm10x_tcgen05_guardrail_trap_unallocated_columns_being_dealloced,@function
        .size           $__internal_2_$__cuda_sm10x_tcgen05_guardrail_trap_unallocated_columns_being_dealloced,(.L_x_211 - $__internal_2_$__cuda_sm10x_tcgen05_guardrail_trap_unallocated_columns_being_dealloced)
$__internal_2_$__cuda_sm10x_tcgen05_guardrail_trap_unallocated_columns_being_dealloced:
[----:B------:R-:W-:Y:S05]  /*cab0*/  BPT.TRAP 0x1 ;  /* 0x000000040000795c */ /* 0x000fea0000300000 */
[----:B------:R-:W-:-:S04]  /*cac0*/  HFMA2 R3, -RZ, RZ, 0, 0 ;  /* 0x00000000ff037431 */ /* 0x000fc800000001ff */
[----:B------:R-:W-:Y:S05]  /*cad0*/  RET.REL.NODEC R2 `(_ZN7cutlass13device_kernelINS_4gemm6kernel13GemmUniversalIN4cute5tupleIJiiiiEEENS1_10collective13CollectiveMmaINS1_35MainloopSm100TmaUmmaWarpSpecializedILi11ELi2ELi2ENS5_IJNS4_1CILi2EEENSA_ILi1EEESC_EEEEENS5_IJNSA_ILi256EEESF_NSA_ILi64EEEEEENS_12float_e4m3_tENS5_IJlSC_lEEESI_SJ_NS4_8TiledMMAINS4_8MMA_AtomIJNS4_10MMA_TraitsINS4_25SM100_MMA_F8F6F4_2x1SM_SSEJSI_SI_fSF_SF_NS4_17integral_constantINS4_4UMMA5MajorELSQ_0EEESR_NSO_INSP_7ScaleInELSS_0EEEST_EEEEEENS4_6LayoutINS5_IJSC_SC_SC_EEENS5_IJNSA_ILi0EEESY_SY_EEEEENS5_IJNS4_10UnderscoreES11_S11_EEEEENS4_18SM100_TMA_2SM_LOADENS4_14ComposedLayoutINS4_7SwizzleILi2ELi4ELi3EEENS4_18smem_ptr_flag_bitsILi8EEENSW_INS5_IJNSA_ILi8EEESG_EEENS5_IJSG_SC_EEEEEEEvNS4_8identityES14_S1E_vS1F_EENS_8epilogue10collective18CollectiveEpilogueINS1H_23Sm100TmaWarpSpecializedILi4ELi2ELi64ELb0ELb0EEEJNS5_IJNSA_ILi128EEESF_SG_EEENS5_IJNSW_IS1M_SC_EENSW_ISG_SC_EEEEESI_SJ_SI_SJ_NS1H_6fusion15FusionCallbacksIS1L_NS1R_13LinCombEltActINS1H_6thread4ReLuESI_fSI_fLNS_15FloatRoundStyleE2EEES1N_S1Q_JEEENS4_5SM1004TMEM4LOAD26SM100_TMEM_LOAD_32dp32b64xENS4_13SM90_TMA_LOADES1E_NS4_39AutoVectorizingCopyWithAssumedAlignmentILi128EEENS4_14SM90_TMA_STOREES1E_S25_S25_EEEvvEEEEvNT_6ParamsE) ;  /* 0xffffff3402487950 */ /* 0x000fea0003c3ffff */
.L_x_210:
[----:B------:R-:W-:-:S00]  /*cae0*/  BRA `(.L_x_210) ;  /* 0xfffffffc00fc7947 */ /* 0x000fc0000383ffff */
[----:B------:R-:W-:-:S00]  /*caf0*/  NOP ;  /* 0x0000000000007918 */ /* 0x000fc00000000000 */
        /* <DEDUP_REMOVED lines=8> */
.L_x_211:


//--------------------- .nv.global.init           --------------------------
	.section	.nv.global.init,"aw",@progbits
.nv.global.init:
	.type		$str$27,@object
	.size		$str$27,($str$28 - $str$27)
$str$27:
        /*0000*/ 	.byte	0x28, 0x61, 0x64, 0x64, 0x72, 0x65, 0x73, 0x73, 0x20, 0x26, 0x20, 0x6d, 0x61, 0x73, 0x6b, 0x29
        /*0010*/ 	.byte	0x20, 0x3d, 0x3d, 0x20, 0x30, 0x00
	.type		$str$28,@object
	.size		$str$28,($str$26 - $str$28)
$str$28:
        /*0016*/ 	.byte	0x2f, 0x74, 0x6d, 0x70, 0x2f, 0x63, 0x75, 0x74, 0x6c, 0x61, 0x73, 0x73, 0x5f, 0x73, 0x77, 0x65
        /*0026*/ 	.byte	0x65, 0x70, 0x5f, 0x73, 0x72, 0x63, 0x2f, 0x69, 0x6e, 0x63, 0x6c, 0x75, 0x64, 0x65, 0x2f, 0x63
        /*0036*/ 	.byte	0x75, 0x74, 0x65, 0x2f, 0x70, 0x6f, 0x69, 0x6e, 0x74, 0x65, 0x72, 0x5f, 0x66, 0x6c, 0x61, 0x67
        /*0046*/ 	.byte	0x67, 0x65, 0x64, 0x2e, 0x68, 0x70, 0x70, 0x00
	.type		$str$26,@object
	.size		$str$26,($str$25 - $str$26)
$str$26:
        /*004e*/ 	.byte	0x2f, 0x74, 0x6d, 0x70, 0x2f, 0x63, 0x75, 0x74, 0x6c, 0x61, 0x73, 0x73, 0x5f, 0x73, 0x77, 0x65
        /*005e*/ 	.byte	0x65, 0x70, 0x5f, 0x73, 0x72, 0x63, 0x2f, 0x69, 0x6e, 0x63, 0x6c, 0x75, 0x64, 0x65, 0x2f, 0x63
        /*006e*/ 	.byte	0x75, 0x74, 0x65, 0x2f, 0x61, 0x74, 0x6f, 0x6d, 0x2f, 0x63, 0x6f, 0x70, 0x79, 0x5f, 0x74, 0x72
        /*007e*/ 	.byte	0x61, 0x69, 0x74, 0x73, 0x5f, 0x73, 0x6d, 0x31, 0x30, 0x30, 0x2e, 0x68, 0x70, 0x70, 0x00
	.type		$str$25,@object
	.size		$str$25,(__unnamed_1 - $str$25)
$str$25:
        /*008d*/ 	.byte	0x28, 0x28, 0x75, 0x69, 0x6e, 0x74, 0x33, 0x32, 0x5f, 0x74, 0x28, 0x74, 0x68, 0x72, 0x65, 0x61
        /*009d*/ 	.byte	0x64, 0x49, 0x64, 0x78, 0x2e, 0x78, 0x29, 0x20, 0x2f, 0x20, 0x33, 0x32, 0x29, 0x20, 0x25, 0x20
        /*00ad*/ 	.byte	0x34, 0x29, 0x20, 0x3d, 0x3d, 0x20, 0x28, 0x28, 0x28, 0x74, 0x6d, 0x65, 0x6d, 0x5f, 0x61, 0x64
        /*00bd*/ 	.byte	0x64, 0x72, 0x20, 0x3e, 0x3e, 0x20, 0x31, 0x36, 0x29, 0x20, 0x2f, 0x20, 0x33, 0x32, 0x29, 0x20
        /*00cd*/ 	.byte	0x25, 0x20, 0x34, 0x29, 0x00
	.type		__unnamed_1,@object
	.size		__unnamed_1,(__unnamed_2 - __unnamed_1)
__unnamed_1:
        /*00d2*/ 	.byte	0x61, 0x75, 0x74, 0x6f, 0x20, 0x63, 0x75, 0x74, 0x65, 0x3a, 0x3a, 0x61, 0x73, 0x5f, 0x70, 0x6f
        /* <DEDUP_REMOVED lines=24> */
        /*0262*/ 	.byte	0x43, 0x3c, 0x38, 0x31, 0x39, 0x32, 0x3e, 0x3e, 0x3e, 0x3e, 0x5d, 0x00
	.type		__unnamed_2,@object
	.size		__unnamed_2,(__unnamed_3 - __unnamed_2)
__unnamed_2:
        /* <DEDUP_REMOVED lines=26> */
	.type		__unnamed_3,@object
	.size		__unnamed_3,(.L_3 - __unnamed_3)
__unnamed_3:
        /* <DEDUP_REMOVED lines=42> */
        /*06aa*/ 	.byte	0x3e, 0x3e, 0x3e, 0x3e, 0x5d, 0x00
.L_3:


//--------------------- .nv.shared._ZN7cutlass13device_kernelINS_4gemm6kernel13GemmUniversalIN4cute5tupleIJiiiiEEENS1_10collective13CollectiveMmaINS1_35MainloopSm100TmaUmmaWarpSpecializedILi11ELi2ELi2ENS5_IJNS4_1CILi2EEENSA_ILi1EEESC_EEEEENS5_IJNSA_ILi256EEESF_NSA_ILi64EEEEEENS_12float_e4m3_tENS5_IJlSC_lEEESI_SJ_NS4_8TiledMMAINS4_8MMA_AtomIJNS4_10MMA_TraitsINS4_25SM100_MMA_F8F6F4_2x1SM_SSEJSI_SI_fSF_SF_NS4_17integral_constantINS4_4UMMA5MajorELSQ_0EEESR_NSO_INSP_7ScaleInELSS_0EEEST_EEEEEENS4_6LayoutINS5_IJSC_SC_SC_EEENS5_IJNSA_ILi0EEESY_SY_EEEEENS5_IJNS4_10UnderscoreES11_S11_EEEEENS4_18SM100_TMA_2SM_LOADENS4_14ComposedLayoutINS4_7SwizzleILi2ELi4ELi3EEENS4_18smem_ptr_flag_bitsILi8EEENSW_INS5_IJNSA_ILi8EEESG_EEENS5_IJSG_SC_EEEEEEEvNS4_8identityES14_S1E_vS1F_EENS_8epilogue10collective18CollectiveEpilogueINS1H_23Sm100TmaWarpSpecializedILi4ELi2ELi64ELb0ELb0EEEJNS5_IJNSA_ILi128EEESF_SG_EEENS5_IJNSW_IS1M_SC_EENSW_ISG_SC_EEEEESI_SJ_SI_SJ_NS1H_6fusion15FusionCallbacksIS1L_NS1R_13LinCombEltActINS1H_6thread4ReLuESI_fSI_fLNS_15FloatRoundStyleE2EEES1N_S1Q_JEEENS4_5SM1004TMEM4LOAD26SM100_TMEM_LOAD_32dp32b64xENS4_13SM90_TMA_LOADES1E_NS4_39AutoVectorizingCopyWithAssumedAlignmentILi128EEENS4_14SM90_TMA_STOREES1E_S25_S25_EEEvvEEEEvNT_6ParamsE --------------------------
	.section	.nv.shared._ZN7cutlass13device_kernelINS_4gemm6kernel13GemmUniversalIN4cute5tupleIJiiiiEEENS1_10collective13CollectiveMmaINS1_35MainloopSm100TmaUmmaWarpSpecializedILi11ELi2ELi2ENS5_IJNS4_1CILi2EEENSA_ILi1EEESC_EEEEENS5_IJNSA_ILi256EEESF_NSA_ILi64EEEEEENS_12float_e4m3_tENS5_IJlSC_lEEESI_SJ_NS4_8TiledMMAINS4_8MMA_AtomIJNS4_10MMA_TraitsINS4_25SM100_MMA_F8F6F4_2x1SM_SSEJSI_SI_fSF_SF_NS4_17integral_constantINS4_4UMMA5MajorELSQ_0EEESR_NSO_INSP_7ScaleInELSS_0EEEST_EEEEEENS4_6LayoutINS5_IJSC_SC_SC_EEENS5_IJNSA_ILi0EEESY_SY_EEEEENS5_IJNS4_10UnderscoreES11_S11_EEEEENS4_18SM100_TMA_2SM_LOADENS4_14ComposedLayoutINS4_7SwizzleILi2ELi4ELi3EEENS4_18smem_ptr_flag_bitsILi8EEENSW_INS5_IJNSA_ILi8EEESG_EEENS5_IJSG_SC_EEEEEEEvNS4_8identityES14_S1E_vS1F_EENS_8epilogue10collective18CollectiveEpilogueINS1H_23Sm100TmaWarpSpecializedILi4ELi2ELi64ELb0ELb0EEEJNS5_IJNSA_ILi128EEESF_SG_EEENS5_IJNSW_IS1M_SC_EENSW_ISG_SC_EEEEESI_SJ_SI_SJ_NS1H_6fusion15FusionCallbacksIS1L_NS1R_13LinCombEltActINS1H_6thread4ReLuESI_fSI_fLNS_15FloatRoundStyleE2EEES1N_S1Q_JEEENS4_5SM1004TMEM4LOAD26SM100_TMEM_LOAD_32dp32b64xENS4_13SM90_TMA_LOADES1E_NS4_39AutoVectorizingCopyWithAssumedAlignmentILi128EEENS4_14SM90_TMA_STOREES1E_S25_S25_EEEvvEEEEvNT_6ParamsE,"aw",@nobits
	.sectionflags	@""
	.align	16
	.zero		1024


//--------------------- .nv.shared.reserved.0     --------------------------
	.section	.nv.shared.reserved.0,"aw",@nobits
	.weak		__nv_reservedSMEM_offset_0_alias
	.size		__nv_reservedSMEM_offset_0_alias, 0, 64
	.other		__nv_reservedSMEM_offset_0_alias,@"STO_CUDA_RESERVED_SHARED STV_DEFAULT"
__nv_reservedSMEM_offset_0_alias:
	.zero		0
.nv.shared.reserved.0:
	.zero		64
	.weak		__nv_reservedSMEM_tcgen05_partition
	.type		__nv_reservedSMEM_tcgen05_partition,@object
	.size		__nv_reservedSMEM_tcgen05_partition,(.L_0 - __nv_reservedSMEM_tcgen05_partition)
__nv_reservedSMEM_tcgen05_partition:
	.zero		32
.L_0:


//--------------------- .nv.global                --------------------------
	.section	.nv.global,"aw",@nobits
.nv.global:
	.type		_ZN39_INTERNAL_34fb7e5a_4_k_cu_177cc6a0_29364cute1_E,@object
	.size		_ZN39_INTERNAL_34fb7e5a_4_k_cu_177cc6a0_29364cute1_E,(_ZN39_INTERNAL_34fb7e5a_4_k_cu_177cc6a0_29364cuda3std3__45__cpo6cbeginE - _ZN39_INTERNAL_34fb7e5a_4_k_cu_177cc6a0_29364cute1_E)
_ZN39_INTERNAL_34fb7e5a_4_k_cu_177cc6a0_29364cute1_E:
	.zero		1
	.type		_ZN39_INTERNAL_34fb7e5a_4_k_cu_177cc6a0_29364cuda3std3__45__cpo6cbeginE,@object
	.size		_ZN39_INTERNAL_34fb7e5a_4_k_cu_177cc6a0_29364cuda3std3__45__cpo6cbeginE,(_ZN39_INTERNAL_34fb7e5a_4_k_cu_177cc6a0_29364cuda3std3__48in_placeE - _ZN39_INTERNAL_34fb7e5a_4_k_cu_177cc6a0_29364cuda3std3__45__cpo6cbeginE)
_ZN39_INTERNAL_34fb7e5a_4_k_cu_177cc6a0_29364cuda3std3__45__cpo6cbeginE:
	.zero		1
	.type		_ZN39_INTERNAL_34fb7e5a_4_k_cu_177cc6a0_29364cuda3std3__48in_placeE,@object
	.size		_ZN39_INTERNAL_34fb7e5a_4_k_cu_177cc6a0_29364cuda3std3__48in_placeE,(_ZN39_INTERNAL_34fb7e5a_4_k_cu_177cc6a0_29364cuda3std6ranges3__45__cpo9iter_moveE - _ZN39_INTERNAL_34fb7e5a_4_k_cu_177cc6a0_29364cuda3std3__48in_placeE)
_ZN39_INTERNAL_34fb7e5a_4_k_cu_177cc6a0_29364cuda3std3__48in_placeE:
	.zero		1
	.type		_ZN39_INTERNAL_34fb7e5a_4_k_cu_177cc6a0_29364cuda3std6ranges3__45__cpo9iter_moveE,@object
	.size		_ZN39_INTERNAL_34fb7e5a_4_k_cu_177cc6a0_29364cuda3std6ranges3__45__cpo9iter_moveE,(_ZN39_INTERNAL_34fb7e5a_4_k_cu_177cc6a0_29364cuda3std3__45__cpo5beginE - _ZN39_INTERNAL_34fb7e5a_4_k_cu_177cc6a0_29364cuda3std6ranges3__45__cpo9iter_moveE)
_ZN39_INTERNAL_34fb7e5a_4_k_cu_177cc6a0_29364cuda3std6ranges3__45__cpo9iter_moveE:
	.zero		1
	.type		_ZN39_INTERNAL_34fb7e5a_4_k_cu_177cc6a0_29364cuda3std3__45__cpo5beginE,@object
	.size		_ZN39_INTERNAL_34fb7e5a_4_k_cu_177cc6a0_29364cuda3std3__45__cpo5beginE,(_ZN39_INTERNAL_34fb7e5a_4_k_cu_177cc6a0_29364cuda3std3__441_GLOBAL__N__34fb7e5a_4_k_cu_177cc6a0_29366ignoreE - _ZN39_INTERNAL_34fb7e5a_4_k_cu_177cc6a0_29364cuda3std3__45__cpo5beginE)
_ZN39_INTERNAL_34fb7e5a_4_k_cu_177cc6a0_29364cuda3std3__45__cpo5beginE:
	.zero		1
	.type		_ZN39_INTERNAL_34fb7e5a_4_k_cu_177cc6a0_29364cuda3std3__441_GLOBAL__N__34fb7e5a_4_k_cu_177cc6a0_29366ignoreE,@object
	.size		_ZN39_INTERNAL_34fb7e5a_4_k_cu_177cc6a0_29364cuda3std3__441_GLOBAL__N__34fb7e5a_4_k_cu_177cc6a0_29366ignoreE,(_ZN39_INTERNAL_34fb7e5a_4_k_cu_177cc6a0_29364cute7productE - _ZN39_INTERNAL_34fb7e5a_4_k_cu_177cc6a0_29364cuda3std3__441_GLOBAL__N__34fb7e5a_4_k_cu_177cc6a0_29366ignoreE)
_ZN39_INTERNAL_34fb7e5a_4_k_cu_177cc6a0_29364cuda3std3__441_GLOBAL__N__34fb7e5a_4_k_cu_177cc6a0_29366ignoreE:
	.zero		1
	.type		_ZN39_INTERNAL_34fb7e5a_4_k_cu_177cc6a0_29364cute7productE,@object
	.size		_ZN39_INTERNAL_34fb7e5a_4_k_cu_177cc6a0_29364cute7productE,(_ZN39_INTERNAL_34fb7e5a_4_k_cu_177cc6a0_29364cuda3std3__45__cpo3endE - _ZN39_INTERNAL_34fb7e5a_4_k_cu_177cc6a0_29364cute7productE)
_ZN39_INTERNAL_34fb7e5a_4_k_cu_177cc6a0_29364cute7productE:
	.zero		1
	.type		_ZN39_INTERNAL_34fb7e5a_4_k_cu_177cc6a0_29364cuda3std3__45__cpo3endE,@object
	.size		_ZN39_INTERNAL_34fb7e5a_4_k_cu_177cc6a0_29364cuda3std3__45__cpo3endE,(_ZN39_INTERNAL_34fb7e5a_4_k_cu_177cc6a0_29364cuda3std3__419piecewise_constructE - _ZN39_INTERNAL_34fb7e5a_4_k_cu_177cc6a0_29364cuda3std3__45__cpo3endE)
_ZN39_INTERNAL_34fb7e5a_4_k_cu_177cc6a0_29364cuda3std3__45__cpo3endE:
	.zero		1
	.type		_ZN39_INTERNAL_34fb7e5a_4_k_cu_177cc6a0_29364cuda3std3__419piecewise_constructE,@object
	.size		_ZN39_INTERNAL_34fb7e5a_4_k_cu_177cc6a0_29364cuda3std3__419piecewise_constructE,(_ZN39_INTERNAL_34fb7e5a_4_k_cu_177cc6a0_29364cuda3std3__45__cpo4cendE - _ZN39_INTERNAL_34fb7e5a_4_k_cu_177cc6a0_29364cuda3std3__419piecewise_constructE)
_ZN39_INTERNAL_34fb7e5a_4_k_cu_177cc6a0_29364cuda3std3__419piecewise_constructE:
	.zero		1
	.type		_ZN39_INTERNAL_34fb7e5a_4_k_cu_177cc6a0_29364cuda3std3__45__cpo4cendE,@object
	.size		_ZN39_INTERNAL_34fb7e5a_4_k_cu_177cc6a0_29364cuda3std3__45__cpo4cendE,(_ZN39_INTERNAL_34fb7e5a_4_k_cu_177cc6a0_29364cuda3std6ranges3__45__cpo4swapE - _ZN39_INTERNAL_34fb7e5a_4_k_cu_177cc6a0_29364cuda3std3__45__cpo4cendE)
_ZN39_INTERNAL_34fb7e5a_4_k_cu_177cc6a0_29364cuda3std3__45__cpo4cendE:
	.zero		1
	.type		_ZN39_INTERNAL_34fb7e5a_4_k_cu_177cc6a0_29364cuda3std6ranges3__45__cpo4swapE,@object
	.size		_ZN39_INTERNAL_34fb7e5a_4_k_cu_177cc6a0_29364cuda3std6ranges3__45__cpo4swapE,(.L_11 - _ZN39_INTERNAL_34fb7e5a_4_k_cu_177cc6a0_29364cuda3std6ranges3__45__cpo4swapE)
_ZN39_INTERNAL_34fb7e5a_4_k_cu_177cc6a0_29364cuda3std6ranges3__45__cpo4swapE:
	.zero		1
.L_11:


//--------------------- .nv.constant0._ZN7cutlass13device_kernelINS_4gemm6kernel13GemmUniversalIN4cute5tupleIJiiiiEEENS1_10collective13CollectiveMmaINS1_35MainloopSm100TmaUmmaWarpSpecializedILi11ELi2ELi2ENS5_IJNS4_1CILi2EEENSA_ILi1EEESC_EEEEENS5_IJNSA_ILi256EEESF_NSA_ILi64EEEEEENS_12float_e4m3_tENS5_IJlSC_lEEESI_SJ_NS4_8TiledMMAINS4_8MMA_AtomIJNS4_10MMA_TraitsINS4_25SM100_MMA_F8F6F4_2x1SM_SSEJSI_SI_fSF_SF_NS4_17integral_constantINS4_4UMMA5MajorELSQ_0EEESR_NSO_INSP_7ScaleInELSS_0EEEST_EEEEEENS4_6LayoutINS5_IJSC_SC_SC_EEENS5_IJNSA_ILi0EEESY_SY_EEEEENS5_IJNS4_10UnderscoreES11_S11_EEEEENS4_18SM100_TMA_2SM_LOADENS4_14ComposedLayoutINS4_7SwizzleILi2ELi4ELi3EEENS4_18smem_ptr_flag_bitsILi8EEENSW_INS5_IJNSA_ILi8EEESG_EEENS5_IJSG_SC_EEEEEEEvNS4_8identityES14_S1E_vS1F_EENS_8epilogue10collective18CollectiveEpilogueINS1H_23Sm100TmaWarpSpecializedILi4ELi2ELi64ELb0ELb0EEEJNS5_IJNSA_ILi128EEESF_SG_EEENS5_IJNSW_IS1M_SC_EENSW_ISG_SC_EEEEESI_SJ_SI_SJ_NS1H_6fusion15FusionCallbacksIS1L_NS1R_13LinCombEltActINS1H_6thread4ReLuESI_fSI_fLNS_15FloatRoundStyleE2EEES1N_S1Q_JEEENS4_5SM1004TMEM4LOAD26SM100_TMEM_LOAD_32dp32b64xENS4_13SM90_TMA_LOADES1E_NS4_39AutoVectorizingCopyWithAssumedAlignmentILi128EEENS4_14SM90_TMA_STOREES1E_S25_S25_EEEvvEEEEvNT_6ParamsE --------------------------
	.section	.nv.constant0._ZN7cutlass13device_kernelINS_4gemm6kernel13GemmUniversalIN4cute5tupleIJiiiiEEENS1_10collective13CollectiveMmaINS1_35MainloopSm100TmaUmmaWarpSpecializedILi11ELi2ELi2ENS5_IJNS4_1CILi2EEENSA_ILi1EEESC_EEEEENS5_IJNSA_ILi256EEESF_NSA_ILi64EEEEEENS_12float_e4m3_tENS5_IJlSC_lEEESI_SJ_NS4_8TiledMMAINS4_8MMA_AtomIJNS4_10MMA_TraitsINS4_25SM100_MMA_F8F6F4_2x1SM_SSEJSI_SI_fSF_SF_NS4_17integral_constantINS4_4UMMA5MajorELSQ_0EEESR_NSO_INSP_7ScaleInELSS_0EEEST_EEEEEENS4_6LayoutINS5_IJSC_SC_SC_EEENS5_IJNSA_ILi0EEESY_SY_EEEEENS5_IJNS4_10UnderscoreES11_S11_EEEEENS4_18SM100_TMA_2SM_LOADENS4_14ComposedLayoutINS4_7SwizzleILi2ELi4ELi3EEENS4_18smem_ptr_flag_bitsILi8EEENSW_INS5_IJNSA_ILi8EEESG_EEENS5_IJSG_SC_EEEEEEEvNS4_8identityES14_S1E_vS1F_EENS_8epilogue10collective18CollectiveEpilogueINS1H_23Sm100TmaWarpSpecializedILi4ELi2ELi64ELb0ELb0EEEJNS5_IJNSA_ILi128EEESF_SG_EEENS5_IJNSW_IS1M_SC_EENSW_ISG_SC_EEEEESI_SJ_SI_SJ_NS1H_6fusion15FusionCallbacksIS1L_NS1R_13LinCombEltActINS1H_6thread4ReLuESI_fSI_fLNS_15FloatRoundStyleE2EEES1N_S1Q_JEEENS4_5SM1004TMEM4LOAD26SM100_TMEM_LOAD_32dp32b64xENS4_13SM90_TMA_LOADES1E_NS4_39AutoVectorizingCopyWithAssumedAlignmentILi128EEENS4_14SM90_TMA_STOREES1E_S25_S25_EEEvvEEEEvNT_6ParamsE,"a",@progbits
	.sectionflags	@""
	.align	4
.nv.constant0._ZN7cutlass13device_kernelINS_4gemm6kernel13GemmUniversalIN4cute5tupleIJiiiiEEENS1_10collective13CollectiveMmaINS1_35MainloopSm100TmaUmmaWarpSpecializedILi11ELi2ELi2ENS5_IJNS4_1CILi2EEENSA_ILi1EEESC_EEEEENS5_IJNSA_ILi256EEESF_NSA_ILi64EEEEEENS_12float_e4m3_tENS5_IJlSC_lEEESI_SJ_NS4_8TiledMMAINS4_8MMA_AtomIJNS4_10MMA_TraitsINS4_25SM100_MMA_F8F6F4_2x1SM_SSEJSI_SI_fSF_SF_NS4_17integral_constantINS4_4UMMA5MajorELSQ_0EEESR_NSO_INSP_7ScaleInELSS_0EEEST_EEEEEENS4_6LayoutINS5_IJSC_SC_SC_EEENS5_IJNSA_ILi0EEESY_SY_EEEEENS5_IJNS4_10UnderscoreES11_S11_EEEEENS4_18SM100_TMA_2SM_LOADENS4_14ComposedLayoutINS4_7SwizzleILi2ELi4ELi3EEENS4_18smem_ptr_flag_bitsILi8EEENSW_INS5_IJNSA_ILi8EEESG_EEENS5_IJSG_SC_EEEEEEEvNS4_8identityES14_S1E_vS1F_EENS_8epilogue10collective18CollectiveEpilogueINS1H_23Sm100TmaWarpSpecializedILi4ELi2ELi64ELb0ELb0EEEJNS5_IJNSA_ILi128EEESF_SG_EEENS5_IJNSW_IS1M_SC_EENSW_ISG_SC_EEEEESI_SJ_SI_SJ_NS1H_6fusion15FusionCallbacksIS1L_NS1R_13LinCombEltActINS1H_6thread4ReLuESI_fSI_fLNS_15FloatRoundStyleE2EEES1N_S1Q_JEEENS4_5SM1004TMEM4LOAD26SM100_TMEM_LOAD_32dp32b64xENS4_13SM90_TMA_LOADES1E_NS4_39AutoVectorizingCopyWithAssumedAlignmentILi128EEENS4_14SM90_TMA_STOREES1E_S25_S25_EEEvvEEEEvNT_6ParamsE:
	.zero		2944


//--------------------- SYMBOLS --------------------------

	.type		.nv.reservedSmem.offset0,@object
	.size		.nv.reservedSmem.offset0,0x4
	.type		.nv.reservedSmem.cap,@object
	.size		.nv.reservedSmem.cap,0x4
	.type		__assertfail,@function
